//
// Generated by NVIDIA NVVM Compiler
//
// Compiler Build ID: CL-36424714
// Cuda compilation tools, release 13.0, V13.0.88
// Based on NVVM 20.0.0
//

.version 9.0
.target sm_100
.address_size 64

	// .globl	_Z9compute_bP6matrixPKS_S2_ddddii
.extern .func  (.param .b32 func_retval0) vprintf
(
	.param .b64 vprintf_param_0,
	.param .b64 vprintf_param_1
)
;
.global .align 1 .b8 $str[30] = {116, 104, 114, 101, 97, 100, 32, 105, 110, 100, 101, 120, 32, 110, 111, 116, 32, 111, 110, 32, 101, 100, 103, 101, 32, 111, 102, 32, 112};

.visible .entry _Z9compute_bP6matrixPKS_S2_ddddii(
	.param .u64 .ptr .align 1 _Z9compute_bP6matrixPKS_S2_ddddii_param_0,
	.param .u64 .ptr .align 1 _Z9compute_bP6matrixPKS_S2_ddddii_param_1,
	.param .u64 .ptr .align 1 _Z9compute_bP6matrixPKS_S2_ddddii_param_2,
	.param .f64 _Z9compute_bP6matrixPKS_S2_ddddii_param_3,
	.param .f64 _Z9compute_bP6matrixPKS_S2_ddddii_param_4,
	.param .f64 _Z9compute_bP6matrixPKS_S2_ddddii_param_5,
	.param .f64 _Z9compute_bP6matrixPKS_S2_ddddii_param_6,
	.param .u32 _Z9compute_bP6matrixPKS_S2_ddddii_param_7,
	.param .u32 _Z9compute_bP6matrixPKS_S2_ddddii_param_8
)
{
	.reg .pred 	%p<7>;
	.reg .b32 	%r<17>;
	.reg .b64 	%rd<26>;
	.reg .b64 	%fd<36>;

	ld.param.u64 	%rd2, [_Z9compute_bP6matrixPKS_S2_ddddii_param_1];
	ld.param.f64 	%fd1, [_Z9compute_bP6matrixPKS_S2_ddddii_param_3];
	ld.param.f64 	%fd2, [_Z9compute_bP6matrixPKS_S2_ddddii_param_4];
	ld.param.u32 	%r2, [_Z9compute_bP6matrixPKS_S2_ddddii_param_7];
	ld.param.u32 	%r3, [_Z9compute_bP6matrixPKS_S2_ddddii_param_8];
	mov.u32 	%r4, %tid.x;
	mov.u32 	%r5, %ctaid.x;
	mov.u32 	%r6, %ntid.x;
	mad.lo.s32 	%r1, %r5, %r6, %r4;
	mul.lo.s32 	%r7, %r3, %r2;
	setp.ge.s32 	%p1, %r1, %r7;
	@%p1 bra 	$L__BB0_3;
	div.s32 	%r8, %r1, %r2;
	mul.lo.s32 	%r10, %r8, %r2;
	sub.s32 	%r11, %r1, %r10;
	add.s32 	%r12, %r3, -1;
	setp.ge.s32 	%p2, %r8, %r12;
	min.s32 	%r13, %r8, %r11;
	setp.lt.s32 	%p3, %r13, 1;
	add.s32 	%r14, %r2, -1;
	setp.ge.s32 	%p4, %r11, %r14;
	or.pred  	%p5, %p2, %p4;
	or.pred  	%p6, %p5, %p3;
	@%p6 bra 	$L__BB0_3;
	ld.param.f64 	%fd35, [_Z9compute_bP6matrixPKS_S2_ddddii_param_6];
	ld.param.f64 	%fd34, [_Z9compute_bP6matrixPKS_S2_ddddii_param_5];
	ld.param.u64 	%rd25, [_Z9compute_bP6matrixPKS_S2_ddddii_param_2];
	ld.param.u64 	%rd24, [_Z9compute_bP6matrixPKS_S2_ddddii_param_0];
	rcp.rn.f64 	%fd5, %fd2;
	cvta.to.global.u64 	%rd4, %rd2;
	ld.global.u64 	%rd5, [%rd4+8];
	cvta.to.global.u64 	%rd6, %rd5;
	mul.wide.s32 	%rd7, %r1, 8;
	add.s64 	%rd8, %rd6, %rd7;
	ld.global.f64 	%fd6, [%rd8+8];
	ld.global.f64 	%fd7, [%rd8+-8];
	sub.f64 	%fd8, %fd6, %fd7;
	add.f64 	%fd9, %fd34, %fd34;
	div.rn.f64 	%fd10, %fd8, %fd9;
	cvta.to.global.u64 	%rd9, %rd25;
	ld.global.u64 	%rd10, [%rd9+8];
	cvta.to.global.u64 	%rd11, %rd10;
	add.s32 	%r15, %r2, %r1;
	mul.wide.s32 	%rd12, %r15, 8;
	add.s64 	%rd13, %rd11, %rd12;
	ld.global.f64 	%fd11, [%rd13];
	sub.s32 	%r16, %r1, %r2;
	mul.wide.s32 	%rd14, %r16, 8;
	add.s64 	%rd15, %rd11, %rd14;
	ld.global.f64 	%fd12, [%rd15];
	sub.f64 	%fd13, %fd11, %fd12;
	add.f64 	%fd14, %fd35, %fd35;
	div.rn.f64 	%fd15, %fd13, %fd14;
	add.f64 	%fd16, %fd10, %fd15;
	mul.f64 	%fd17, %fd5, %fd16;
	mul.f64 	%fd18, %fd10, %fd10;
	sub.f64 	%fd19, %fd17, %fd18;
	mul.wide.s32 	%rd16, %r2, 8;
	add.s64 	%rd17, %rd8, %rd16;
	ld.global.f64 	%fd20, [%rd17];
	add.s64 	%rd18, %rd6, %rd14;
	ld.global.f64 	%fd21, [%rd18];
	sub.f64 	%fd22, %fd20, %fd21;
	div.rn.f64 	%fd23, %fd22, %fd14;
	add.s64 	%rd19, %rd15, %rd16;
	ld.global.f64 	%fd24, [%rd19+8];
	ld.global.f64 	%fd25, [%rd19+-8];
	sub.f64 	%fd26, %fd24, %fd25;
	mul.f64 	%fd27, %fd23, %fd26;
	div.rn.f64 	%fd28, %fd27, %fd9;
	add.f64 	%fd29, %fd28, %fd28;
	sub.f64 	%fd30, %fd19, %fd29;
	mul.f64 	%fd31, %fd15, %fd15;
	sub.f64 	%fd32, %fd30, %fd31;
	mul.f64 	%fd33, %fd1, %fd32;
	cvta.to.global.u64 	%rd20, %rd24;
	ld.global.u64 	%rd21, [%rd20+8];
	cvta.to.global.u64 	%rd22, %rd21;
	add.s64 	%rd23, %rd22, %rd7;
	st.global.f64 	[%rd23], %fd33;
$L__BB0_3:
	ret;

}
	// .globl	_Z9compute_pP6matrixS0_PKS_ddiii
.visible .entry _Z9compute_pP6matrixS0_PKS_ddiii(
	.param .u64 .ptr .align 1 _Z9compute_pP6matrixS0_PKS_ddiii_param_0,
	.param .u64 .ptr .align 1 _Z9compute_pP6matrixS0_PKS_ddiii_param_1,
	.param .u64 .ptr .align 1 _Z9compute_pP6matrixS0_PKS_ddiii_param_2,
	.param .f64 _Z9compute_pP6matrixS0_PKS_ddiii_param_3,
	.param .f64 _Z9compute_pP6matrixS0_PKS_ddiii_param_4,
	.param .u32 _Z9compute_pP6matrixS0_PKS_ddiii_param_5,
	.param .u32 _Z9compute_pP6matrixS0_PKS_ddiii_param_6,
	.param .u32 _Z9compute_pP6matrixS0_PKS_ddiii_param_7
)
{
	.reg .pred 	%p<40>;
	.reg .b32 	%r<44>;
	.reg .b64 	%rd<116>;
	.reg .b64 	%fd<75>;

	ld.param.u32 	%r10, [_Z9compute_pP6matrixS0_PKS_ddiii_param_5];
	ld.param.u32 	%r11, [_Z9compute_pP6matrixS0_PKS_ddiii_param_6];
	ld.param.u32 	%r12, [_Z9compute_pP6matrixS0_PKS_ddiii_param_7];
	mov.u32 	%r13, %tid.x;
	mov.u32 	%r14, %ctaid.x;
	mov.u32 	%r15, %ntid.x;
	mad.lo.s32 	%r1, %r14, %r15, %r13;
	mul.lo.s32 	%r2, %r12, %r11;
	rem.s32 	%r3, %r1, %r11;
	setp.lt.s32 	%p3, %r10, 1;
	@%p3 bra 	$L__BB1_51;
	ld.param.u32 	%r30, [_Z9compute_pP6matrixS0_PKS_ddiii_param_6];
	ld.param.f64 	%fd71, [_Z9compute_pP6matrixS0_PKS_ddiii_param_4];
	ld.param.f64 	%fd67, [_Z9compute_pP6matrixS0_PKS_ddiii_param_3];
	ld.param.u64 	%rd112, [_Z9compute_pP6matrixS0_PKS_ddiii_param_1];
	ld.param.u64 	%rd111, [_Z9compute_pP6matrixS0_PKS_ddiii_param_0];
	div.s32 	%r16, %r1, %r30;
	cvta.to.global.u64 	%rd1, %rd112;
	cvta.to.global.u64 	%rd2, %rd111;
	add.s32 	%r17, %r12, -1;
	setp.lt.s32 	%p4, %r16, %r17;
	min.s32 	%r18, %r16, %r3;
	setp.gt.s32 	%p5, %r18, 0;
	add.s32 	%r4, %r30, -1;
	setp.lt.s32 	%p6, %r3, %r4;
	and.pred  	%p7, %p4, %p6;
	and.pred  	%p1, %p7, %p5;
	setp.eq.s32 	%p8, %r16, 0;
	setp.eq.s32 	%p9, %r16, %r17;
	or.pred  	%p10, %p8, %p9;
	setp.eq.s32 	%p11, %r3, 0;
	or.pred  	%p12, %p10, %p11;
	setp.eq.s32 	%p13, %r3, %r4;
	or.pred  	%p2, %p12, %p13;
	sub.s32 	%r5, %r2, %r30;
	sub.s32 	%r6, %r1, %r30;
	mul.f64 	%fd1, %fd71, %fd71;
	mul.f64 	%fd2, %fd67, %fd67;
	add.f64 	%fd6, %fd2, %fd1;
	add.f64 	%fd3, %fd6, %fd6;
	setp.eq.s32 	%p14, %r10, 1;
	@%p14 bra 	$L__BB1_34;
	and.b32  	%r19, %r10, 2147483646;
	neg.s32 	%r43, %r19;
	mul.wide.s32 	%rd7, %r1, 8;
	not.pred 	%p17, %p1;
	mul.wide.s32 	%rd34, %r6, 8;
	not.pred 	%p18, %p2;
$L__BB1_3:
	setp.ge.s32 	%p15, %r1, %r2;
	@%p15 bra 	$L__BB1_5;
	ld.global.u64 	%rd6, [%rd1+8];
	add.s64 	%rd8, %rd6, %rd7;
	ld.f64 	%fd7, [%rd8];
	ld.global.u64 	%rd9, [%rd2+8];
	add.s64 	%rd10, %rd9, %rd7;
	st.f64 	[%rd10], %fd7;
$L__BB1_5:
	setp.ge.s32 	%p16, %r1, %r2;
	bar.sync 	0;
	@%p16 bra 	$L__BB1_18;
	@%p17 bra 	$L__BB1_8;
	ld.param.u32 	%r34, [_Z9compute_pP6matrixS0_PKS_ddiii_param_6];
	ld.param.f64 	%fd72, [_Z9compute_pP6matrixS0_PKS_ddiii_param_4];
	ld.param.f64 	%fd68, [_Z9compute_pP6matrixS0_PKS_ddiii_param_3];
	ld.param.u64 	%rd113, [_Z9compute_pP6matrixS0_PKS_ddiii_param_2];
	ld.global.u64 	%rd29, [%rd2+8];
	add.s64 	%rd31, %rd29, %rd7;
	ld.f64 	%fd12, [%rd31+8];
	ld.f64 	%fd13, [%rd31+-8];
	add.f64 	%fd14, %fd12, %fd13;
	mul.wide.s32 	%rd32, %r34, 8;
	add.s64 	%rd33, %rd31, %rd32;
	ld.f64 	%fd15, [%rd33];
	add.s64 	%rd35, %rd29, %rd34;
	ld.f64 	%fd16, [%rd35];
	add.f64 	%fd17, %fd15, %fd16;
	mul.f64 	%fd18, %fd2, %fd17;
	fma.rn.f64 	%fd19, %fd1, %fd14, %fd18;
	cvta.to.global.u64 	%rd36, %rd113;
	ld.global.u64 	%rd37, [%rd36+8];
	add.s64 	%rd38, %rd37, %rd7;
	ld.f64 	%fd20, [%rd38];
	mul.f64 	%fd21, %fd68, %fd20;
	mul.f64 	%fd22, %fd68, %fd21;
	mul.f64 	%fd23, %fd72, %fd22;
	mul.f64 	%fd24, %fd72, %fd23;
	sub.f64 	%fd25, %fd19, %fd24;
	div.rn.f64 	%fd26, %fd25, %fd3;
	ld.global.u64 	%rd39, [%rd1+8];
	add.s64 	%rd40, %rd39, %rd7;
	st.f64 	[%rd40], %fd26;
	bra.uni 	$L__BB1_18;
$L__BB1_8:
	@%p18 bra 	$L__BB1_18;
	setp.ne.s32 	%p19, %r3, 0;
	@%p19 bra 	$L__BB1_11;
	ld.global.u64 	%rd26, [%rd1+8];
	add.s64 	%rd28, %rd26, %rd7;
	ld.f64 	%fd11, [%rd28+8];
	st.f64 	[%rd28], %fd11;
	bra.uni 	$L__BB1_18;
$L__BB1_11:
	setp.ne.s32 	%p20, %r3, %r4;
	@%p20 bra 	$L__BB1_13;
	ld.global.u64 	%rd23, [%rd1+8];
	mul.wide.s32 	%rd24, %r1, 8;
	add.s64 	%rd25, %rd23, %rd24;
	ld.f64 	%fd10, [%rd25+-8];
	st.f64 	[%rd25], %fd10;
	bra.uni 	$L__BB1_18;
$L__BB1_13:
	ld.param.u32 	%r31, [_Z9compute_pP6matrixS0_PKS_ddiii_param_6];
	setp.ge.s32 	%p21, %r1, %r31;
	@%p21 bra 	$L__BB1_15;
	ld.param.u32 	%r33, [_Z9compute_pP6matrixS0_PKS_ddiii_param_6];
	add.s32 	%r22, %r33, %r1;
	ld.global.u64 	%rd18, [%rd1+8];
	mul.wide.s32 	%rd19, %r22, 8;
	add.s64 	%rd20, %rd18, %rd19;
	ld.f64 	%fd9, [%rd20];
	mul.wide.s32 	%rd21, %r1, 8;
	add.s64 	%rd22, %rd18, %rd21;
	st.f64 	[%rd22], %fd9;
	bra.uni 	$L__BB1_18;
$L__BB1_15:
	setp.le.s32 	%p22, %r1, %r5;
	@%p22 bra 	$L__BB1_17;
	ld.param.u32 	%r32, [_Z9compute_pP6matrixS0_PKS_ddiii_param_6];
	ld.global.u64 	%rd13, [%rd1+8];
	mul.wide.s32 	%rd14, %r6, 8;
	add.s64 	%rd15, %rd13, %rd14;
	ld.f64 	%fd8, [%rd15];
	mul.wide.s32 	%rd16, %r32, 8;
	add.s64 	%rd17, %rd15, %rd16;
	st.f64 	[%rd17], %fd8;
	bra.uni 	$L__BB1_18;
$L__BB1_17:
	mov.u64 	%rd11, $str;
	cvta.global.u64 	%rd12, %rd11;
	{ // callseq 0, 0
	.param .b64 param0;
	st.param.b64 	[param0], %rd12;
	.param .b64 param1;
	st.param.b64 	[param1], 0;
	.param .b32 retval0;
	call.uni (retval0), 
	vprintf, 
	(
	param0, 
	param1
	);
	ld.param.b32 	%r20, [retval0];
	} // callseq 0
$L__BB1_18:
	setp.ge.s32 	%p23, %r1, %r2;
	bar.sync 	0;
	@%p23 bra 	$L__BB1_20;
	ld.global.u64 	%rd41, [%rd1+8];
	mul.wide.s32 	%rd42, %r1, 8;
	add.s64 	%rd43, %rd41, %rd42;
	ld.f64 	%fd27, [%rd43];
	ld.global.u64 	%rd44, [%rd2+8];
	add.s64 	%rd45, %rd44, %rd42;
	st.f64 	[%rd45], %fd27;
$L__BB1_20:
	setp.ge.s32 	%p24, %r1, %r2;
	bar.sync 	0;
	@%p24 bra 	$L__BB1_33;
	@%p1 bra 	$L__BB1_32;
	@%p18 bra 	$L__BB1_33;
	setp.eq.s32 	%p26, %r3, 0;
	@%p26 bra 	$L__BB1_31;
	setp.eq.s32 	%p27, %r3, %r4;
	@%p27 bra 	$L__BB1_30;
	ld.param.u32 	%r35, [_Z9compute_pP6matrixS0_PKS_ddiii_param_6];
	setp.lt.s32 	%p28, %r1, %r35;
	@%p28 bra 	$L__BB1_29;
	setp.gt.s32 	%p29, %r1, %r5;
	@%p29 bra 	$L__BB1_28;
	mov.u64 	%rd46, $str;
	cvta.global.u64 	%rd47, %rd46;
	{ // callseq 1, 0
	.param .b64 param0;
	st.param.b64 	[param0], %rd47;
	.param .b64 param1;
	st.param.b64 	[param1], 0;
	.param .b32 retval0;
	call.uni (retval0), 
	vprintf, 
	(
	param0, 
	param1
	);
	ld.param.b32 	%r23, [retval0];
	} // callseq 1
	bra.uni 	$L__BB1_33;
$L__BB1_28:
	ld.param.u32 	%r36, [_Z9compute_pP6matrixS0_PKS_ddiii_param_6];
	ld.global.u64 	%rd48, [%rd1+8];
	mul.wide.s32 	%rd49, %r6, 8;
	add.s64 	%rd50, %rd48, %rd49;
	ld.f64 	%fd28, [%rd50];
	mul.wide.s32 	%rd51, %r36, 8;
	add.s64 	%rd52, %rd50, %rd51;
	st.f64 	[%rd52], %fd28;
	bra.uni 	$L__BB1_33;
$L__BB1_29:
	ld.param.u32 	%r37, [_Z9compute_pP6matrixS0_PKS_ddiii_param_6];
	add.s32 	%r25, %r37, %r1;
	ld.global.u64 	%rd53, [%rd1+8];
	mul.wide.s32 	%rd54, %r25, 8;
	add.s64 	%rd55, %rd53, %rd54;
	ld.f64 	%fd29, [%rd55];
	mul.wide.s32 	%rd56, %r1, 8;
	add.s64 	%rd57, %rd53, %rd56;
	st.f64 	[%rd57], %fd29;
	bra.uni 	$L__BB1_33;
$L__BB1_30:
	ld.global.u64 	%rd58, [%rd1+8];
	mul.wide.s32 	%rd59, %r1, 8;
	add.s64 	%rd60, %rd58, %rd59;
	ld.f64 	%fd30, [%rd60+-8];
	st.f64 	[%rd60], %fd30;
	bra.uni 	$L__BB1_33;
$L__BB1_31:
	ld.global.u64 	%rd61, [%rd1+8];
	mul.wide.s32 	%rd62, %r1, 8;
	add.s64 	%rd63, %rd61, %rd62;
	ld.f64 	%fd31, [%rd63+8];
	st.f64 	[%rd63], %fd31;
	bra.uni 	$L__BB1_33;
$L__BB1_32:
	ld.param.u32 	%r38, [_Z9compute_pP6matrixS0_PKS_ddiii_param_6];
	ld.param.f64 	%fd73, [_Z9compute_pP6matrixS0_PKS_ddiii_param_4];
	ld.param.f64 	%fd69, [_Z9compute_pP6matrixS0_PKS_ddiii_param_3];
	ld.param.u64 	%rd114, [_Z9compute_pP6matrixS0_PKS_ddiii_param_2];
	ld.global.u64 	%rd64, [%rd2+8];
	mul.wide.s32 	%rd65, %r1, 8;
	add.s64 	%rd66, %rd64, %rd65;
	ld.f64 	%fd32, [%rd66+8];
	ld.f64 	%fd33, [%rd66+-8];
	add.f64 	%fd34, %fd32, %fd33;
	mul.wide.s32 	%rd67, %r38, 8;
	add.s64 	%rd68, %rd66, %rd67;
	ld.f64 	%fd35, [%rd68];
	mul.wide.s32 	%rd69, %r6, 8;
	add.s64 	%rd70, %rd64, %rd69;
	ld.f64 	%fd36, [%rd70];
	add.f64 	%fd37, %fd35, %fd36;
	mul.f64 	%fd38, %fd2, %fd37;
	fma.rn.f64 	%fd39, %fd1, %fd34, %fd38;
	cvta.to.global.u64 	%rd71, %rd114;
	ld.global.u64 	%rd72, [%rd71+8];
	add.s64 	%rd73, %rd72, %rd65;
	ld.f64 	%fd40, [%rd73];
	mul.f64 	%fd41, %fd69, %fd40;
	mul.f64 	%fd42, %fd69, %fd41;
	mul.f64 	%fd43, %fd73, %fd42;
	mul.f64 	%fd44, %fd73, %fd43;
	sub.f64 	%fd45, %fd39, %fd44;
	div.rn.f64 	%fd46, %fd45, %fd3;
	ld.global.u64 	%rd74, [%rd1+8];
	add.s64 	%rd75, %rd74, %rd65;
	st.f64 	[%rd75], %fd46;
$L__BB1_33:
	bar.sync 	0;
	add.s32 	%r43, %r43, 2;
	setp.ne.s32 	%p30, %r43, 0;
	@%p30 bra 	$L__BB1_3;
$L__BB1_34:
	and.b32  	%r26, %r10, 1;
	setp.eq.b32 	%p31, %r26, 1;
	not.pred 	%p32, %p31;
	@%p32 bra 	$L__BB1_51;
	setp.ge.s32 	%p33, %r1, %r2;
	@%p33 bra 	$L__BB1_37;
	ld.global.u64 	%rd76, [%rd1+8];
	mul.wide.s32 	%rd77, %r1, 8;
	add.s64 	%rd78, %rd76, %rd77;
	ld.f64 	%fd47, [%rd78];
	ld.global.u64 	%rd79, [%rd2+8];
	add.s64 	%rd80, %rd79, %rd77;
	st.f64 	[%rd80], %fd47;
$L__BB1_37:
	setp.ge.s32 	%p34, %r1, %r2;
	bar.sync 	0;
	@%p34 bra 	$L__BB1_50;
	@%p1 bra 	$L__BB1_49;
	not.pred 	%p35, %p2;
	@%p35 bra 	$L__BB1_50;
	setp.eq.s32 	%p36, %r3, 0;
	@%p36 bra 	$L__BB1_48;
	setp.eq.s32 	%p37, %r3, %r4;
	@%p37 bra 	$L__BB1_47;
	ld.param.u32 	%r39, [_Z9compute_pP6matrixS0_PKS_ddiii_param_6];
	setp.lt.s32 	%p38, %r1, %r39;
	@%p38 bra 	$L__BB1_46;
	setp.gt.s32 	%p39, %r1, %r5;
	@%p39 bra 	$L__BB1_45;
	mov.u64 	%rd81, $str;
	cvta.global.u64 	%rd82, %rd81;
	{ // callseq 2, 0
	.param .b64 param0;
	st.param.b64 	[param0], %rd82;
	.param .b64 param1;
	st.param.b64 	[param1], 0;
	.param .b32 retval0;
	call.uni (retval0), 
	vprintf, 
	(
	param0, 
	param1
	);
	ld.param.b32 	%r27, [retval0];
	} // callseq 2
	bra.uni 	$L__BB1_50;
$L__BB1_45:
	ld.param.u32 	%r40, [_Z9compute_pP6matrixS0_PKS_ddiii_param_6];
	ld.global.u64 	%rd83, [%rd1+8];
	mul.wide.s32 	%rd84, %r6, 8;
	add.s64 	%rd85, %rd83, %rd84;
	ld.f64 	%fd48, [%rd85];
	mul.wide.s32 	%rd86, %r40, 8;
	add.s64 	%rd87, %rd85, %rd86;
	st.f64 	[%rd87], %fd48;
	bra.uni 	$L__BB1_50;
$L__BB1_46:
	ld.param.u32 	%r41, [_Z9compute_pP6matrixS0_PKS_ddiii_param_6];
	add.s32 	%r29, %r41, %r1;
	ld.global.u64 	%rd88, [%rd1+8];
	mul.wide.s32 	%rd89, %r29, 8;
	add.s64 	%rd90, %rd88, %rd89;
	ld.f64 	%fd49, [%rd90];
	mul.wide.s32 	%rd91, %r1, 8;
	add.s64 	%rd92, %rd88, %rd91;
	st.f64 	[%rd92], %fd49;
	bra.uni 	$L__BB1_50;
$L__BB1_47:
	ld.global.u64 	%rd93, [%rd1+8];
	mul.wide.s32 	%rd94, %r1, 8;
	add.s64 	%rd95, %rd93, %rd94;
	ld.f64 	%fd50, [%rd95+-8];
	st.f64 	[%rd95], %fd50;
	bra.uni 	$L__BB1_50;
$L__BB1_48:
	ld.global.u64 	%rd96, [%rd1+8];
	mul.wide.s32 	%rd97, %r1, 8;
	add.s64 	%rd98, %rd96, %rd97;
	ld.f64 	%fd51, [%rd98+8];
	st.f64 	[%rd98], %fd51;
	bra.uni 	$L__BB1_50;
$L__BB1_49:
	ld.param.u32 	%r42, [_Z9compute_pP6matrixS0_PKS_ddiii_param_6];
	ld.param.f64 	%fd74, [_Z9compute_pP6matrixS0_PKS_ddiii_param_4];
	ld.param.f64 	%fd70, [_Z9compute_pP6matrixS0_PKS_ddiii_param_3];
	ld.param.u64 	%rd115, [_Z9compute_pP6matrixS0_PKS_ddiii_param_2];
	ld.global.u64 	%rd99, [%rd2+8];
	mul.wide.s32 	%rd100, %r1, 8;
	add.s64 	%rd101, %rd99, %rd100;
	ld.f64 	%fd52, [%rd101+8];
	ld.f64 	%fd53, [%rd101+-8];
	add.f64 	%fd54, %fd52, %fd53;
	mul.wide.s32 	%rd102, %r42, 8;
	add.s64 	%rd103, %rd101, %rd102;
	ld.f64 	%fd55, [%rd103];
	mul.wide.s32 	%rd104, %r6, 8;
	add.s64 	%rd105, %rd99, %rd104;
	ld.f64 	%fd56, [%rd105];
	add.f64 	%fd57, %fd55, %fd56;
	mul.f64 	%fd58, %fd2, %fd57;
	fma.rn.f64 	%fd59, %fd1, %fd54, %fd58;
	cvta.to.global.u64 	%rd106, %rd115;
	ld.global.u64 	%rd107, [%rd106+8];
	add.s64 	%rd108, %rd107, %rd100;
	ld.f64 	%fd60, [%rd108];
	mul.f64 	%fd61, %fd70, %fd60;
	mul.f64 	%fd62, %fd70, %fd61;
	mul.f64 	%fd63, %fd74, %fd62;
	mul.f64 	%fd64, %fd74, %fd63;
	sub.f64 	%fd65, %fd59, %fd64;
	div.rn.f64 	%fd66, %fd65, %fd3;
	ld.global.u64 	%rd109, [%rd1+8];
	add.s64 	%rd110, %rd109, %rd100;
	st.f64 	[%rd110], %fd66;
$L__BB1_50:
	bar.sync 	0;
$L__BB1_51:
	ret;

}
	// .globl	_Z11compute_u_vP6matrixS0_S0_S0_PKS_dddddii
.visible .entry _Z11compute_u_vP6matrixS0_S0_S0_PKS_dddddii(
	.param .u64 .ptr .align 1 _Z11compute_u_vP6matrixS0_S0_S0_PKS_dddddii_param_0,
	.param .u64 .ptr .align 1 _Z11compute_u_vP6matrixS0_S0_S0_PKS_dddddii_param_1,
	.param .u64 .ptr .align 1 _Z11compute_u_vP6matrixS0_S0_S0_PKS_dddddii_param_2,
	.param .u64 .ptr .align 1 _Z11compute_u_vP6matrixS0_S0_S0_PKS_dddddii_param_3,
	.param .u64 .ptr .align 1 _Z11compute_u_vP6matrixS0_S0_S0_PKS_dddddii_param_4,
	.param .f64 _Z11compute_u_vP6matrixS0_S0_S0_PKS_dddddii_param_5,
	.param .f64 _Z11compute_u_vP6matrixS0_S0_S0_PKS_dddddii_param_6,
	.param .f64 _Z11compute_u_vP6matrixS0_S0_S0_PKS_dddddii_param_7,
	.param .f64 _Z11compute_u_vP6matrixS0_S0_S0_PKS_dddddii_param_8,
	.param .f64 _Z11compute_u_vP6matrixS0_S0_S0_PKS_dddddii_param_9,
	.param .u32 _Z11compute_u_vP6matrixS0_S0_S0_PKS_dddddii_param_10,
	.param .u32 _Z11compute_u_vP6matrixS0_S0_S0_PKS_dddddii_param_11
)
{
	.reg .pred 	%p<16>;
	.reg .b32 	%r<16>;
	.reg .b64 	%rd<65>;
	.reg .b64 	%fd<71>;

	ld.param.u64 	%rd6, [_Z11compute_u_vP6matrixS0_S0_S0_PKS_dddddii_param_0];
	ld.param.u64 	%rd7, [_Z11compute_u_vP6matrixS0_S0_S0_PKS_dddddii_param_1];
	ld.param.u64 	%rd8, [_Z11compute_u_vP6matrixS0_S0_S0_PKS_dddddii_param_2];
	ld.param.u64 	%rd9, [_Z11compute_u_vP6matrixS0_S0_S0_PKS_dddddii_param_3];
	ld.param.f64 	%fd3, [_Z11compute_u_vP6matrixS0_S0_S0_PKS_dddddii_param_7];
	ld.param.f64 	%fd4, [_Z11compute_u_vP6matrixS0_S0_S0_PKS_dddddii_param_8];
	ld.param.u32 	%r7, [_Z11compute_u_vP6matrixS0_S0_S0_PKS_dddddii_param_10];
	ld.param.u32 	%r8, [_Z11compute_u_vP6matrixS0_S0_S0_PKS_dddddii_param_11];
	cvta.to.global.u64 	%rd1, %rd9;
	cvta.to.global.u64 	%rd2, %rd7;
	cvta.to.global.u64 	%rd3, %rd8;
	cvta.to.global.u64 	%rd4, %rd6;
	mov.u32 	%r9, %tid.x;
	mov.u32 	%r10, %ctaid.x;
	mov.u32 	%r11, %ntid.x;
	mad.lo.s32 	%r1, %r10, %r11, %r9;
	mul.lo.s32 	%r2, %r8, %r7;
	div.s32 	%r3, %r1, %r7;
	mul.lo.s32 	%r12, %r3, %r7;
	sub.s32 	%r4, %r1, %r12;
	setp.ge.s32 	%p1, %r1, %r2;
	@%p1 bra 	$L__BB2_2;
	ld.global.u64 	%rd10, [%rd4+8];
	cvta.to.global.u64 	%rd11, %rd10;
	mul.wide.s32 	%rd12, %r1, 8;
	add.s64 	%rd13, %rd11, %rd12;
	ld.global.f64 	%fd6, [%rd13];
	ld.global.u64 	%rd14, [%rd3+8];
	cvta.to.global.u64 	%rd15, %rd14;
	add.s64 	%rd16, %rd15, %rd12;
	st.global.f64 	[%rd16], %fd6;
	ld.global.u64 	%rd17, [%rd2+8];
	cvta.to.global.u64 	%rd18, %rd17;
	add.s64 	%rd19, %rd18, %rd12;
	ld.global.f64 	%fd7, [%rd19];
	ld.global.u64 	%rd20, [%rd1+8];
	cvta.to.global.u64 	%rd21, %rd20;
	add.s64 	%rd22, %rd21, %rd12;
	st.global.f64 	[%rd22], %fd7;
$L__BB2_2:
	setp.ge.s32 	%p2, %r1, %r2;
	bar.sync 	0;
	@%p2 bra 	$L__BB2_8;
	add.s32 	%r5, %r8, -1;
	setp.ge.s32 	%p3, %r3, %r5;
	min.s32 	%r13, %r3, %r4;
	setp.lt.s32 	%p4, %r13, 1;
	add.s32 	%r6, %r7, -1;
	setp.ge.s32 	%p5, %r4, %r6;
	or.pred  	%p6, %p3, %p5;
	or.pred  	%p7, %p6, %p4;
	@%p7 bra 	$L__BB2_5;
	ld.param.f64 	%fd70, [_Z11compute_u_vP6matrixS0_S0_S0_PKS_dddddii_param_9];
	ld.param.f64 	%fd69, [_Z11compute_u_vP6matrixS0_S0_S0_PKS_dddddii_param_6];
	ld.param.f64 	%fd68, [_Z11compute_u_vP6matrixS0_S0_S0_PKS_dddddii_param_5];
	ld.param.u64 	%rd64, [_Z11compute_u_vP6matrixS0_S0_S0_PKS_dddddii_param_4];
	ld.global.u64 	%rd36, [%rd3+8];
	cvta.to.global.u64 	%rd37, %rd36;
	mul.wide.s32 	%rd38, %r1, 8;
	add.s64 	%rd39, %rd37, %rd38;
	ld.global.f64 	%fd8, [%rd39];
	mul.f64 	%fd9, %fd68, %fd8;
	div.rn.f64 	%fd10, %fd9, %fd69;
	ld.global.f64 	%fd11, [%rd39+-8];
	sub.f64 	%fd12, %fd8, %fd11;
	mul.f64 	%fd13, %fd10, %fd12;
	sub.f64 	%fd14, %fd8, %fd13;
	div.rn.f64 	%fd15, %fd9, %fd3;
	sub.s32 	%r14, %r1, %r7;
	mul.wide.s32 	%rd40, %r14, 8;
	add.s64 	%rd41, %rd37, %rd40;
	ld.global.f64 	%fd16, [%rd41];
	sub.f64 	%fd17, %fd8, %fd16;
	mul.f64 	%fd18, %fd15, %fd17;
	sub.f64 	%fd19, %fd14, %fd18;
	add.f64 	%fd20, %fd4, %fd4;
	mul.f64 	%fd21, %fd69, %fd20;
	div.rn.f64 	%fd22, %fd68, %fd21;
	cvta.to.global.u64 	%rd42, %rd64;
	ld.global.u64 	%rd43, [%rd42+8];
	cvta.to.global.u64 	%rd44, %rd43;
	add.s64 	%rd45, %rd44, %rd38;
	ld.global.f64 	%fd23, [%rd45+8];
	ld.global.f64 	%fd24, [%rd45+-8];
	sub.f64 	%fd25, %fd23, %fd24;
	mul.f64 	%fd26, %fd22, %fd25;
	sub.f64 	%fd27, %fd19, %fd26;
	mul.f64 	%fd28, %fd68, %fd70;
	mul.f64 	%fd29, %fd69, %fd69;
	div.rn.f64 	%fd30, %fd28, %fd29;
	ld.global.f64 	%fd31, [%rd39+8];
	add.f64 	%fd32, %fd8, %fd8;
	sub.f64 	%fd33, %fd31, %fd32;
	add.f64 	%fd34, %fd33, %fd11;
	fma.rn.f64 	%fd35, %fd30, %fd34, %fd27;
	mul.f64 	%fd36, %fd3, %fd3;
	div.rn.f64 	%fd37, %fd28, %fd36;
	add.s32 	%r15, %r7, %r1;
	mul.wide.s32 	%rd46, %r7, 8;
	add.s64 	%rd47, %rd39, %rd46;
	ld.global.f64 	%fd38, [%rd47];
	sub.f64 	%fd39, %fd38, %fd32;
	add.f64 	%fd40, %fd39, %fd16;
	fma.rn.f64 	%fd41, %fd37, %fd40, %fd35;
	ld.global.u64 	%rd48, [%rd4+8];
	cvta.to.global.u64 	%rd49, %rd48;
	add.s64 	%rd50, %rd49, %rd38;
	st.global.f64 	[%rd50], %fd41;
	ld.global.u64 	%rd51, [%rd1+8];
	cvta.to.global.u64 	%rd52, %rd51;
	add.s64 	%rd53, %rd52, %rd38;
	ld.global.f64 	%fd42, [%rd53];
	mul.f64 	%fd43, %fd68, %fd42;
	div.rn.f64 	%fd44, %fd43, %fd69;
	ld.global.f64 	%fd45, [%rd53+-8];
	sub.f64 	%fd46, %fd42, %fd45;
	mul.f64 	%fd47, %fd44, %fd46;
	sub.f64 	%fd48, %fd42, %fd47;
	div.rn.f64 	%fd49, %fd43, %fd3;
	add.s64 	%rd54, %rd52, %rd40;
	ld.global.f64 	%fd50, [%rd54];
	sub.f64 	%fd51, %fd42, %fd50;
	mul.f64 	%fd52, %fd49, %fd51;
	sub.f64 	%fd53, %fd48, %fd52;
	ld.global.u64 	%rd55, [%rd42+8];
	cvta.to.global.u64 	%rd56, %rd55;
	mul.wide.s32 	%rd57, %r15, 8;
	add.s64 	%rd58, %rd56, %rd57;
	ld.global.f64 	%fd54, [%rd58];
	add.s64 	%rd59, %rd56, %rd40;
	ld.global.f64 	%fd55, [%rd59];
	sub.f64 	%fd56, %fd54, %fd55;
	mul.f64 	%fd57, %fd22, %fd56;
	sub.f64 	%fd58, %fd53, %fd57;
	ld.global.f64 	%fd59, [%rd53+8];
	add.f64 	%fd60, %fd42, %fd42;
	sub.f64 	%fd61, %fd59, %fd60;
	add.f64 	%fd62, %fd61, %fd45;
	fma.rn.f64 	%fd63, %fd30, %fd62, %fd58;
	add.s64 	%rd60, %rd53, %rd46;
	ld.global.f64 	%fd64, [%rd60];
	sub.f64 	%fd65, %fd64, %fd60;
	add.f64 	%fd66, %fd65, %fd50;
	fma.rn.f64 	%fd67, %fd37, %fd66, %fd63;
	ld.global.u64 	%rd61, [%rd2+8];
	cvta.to.global.u64 	%rd62, %rd61;
	add.s64 	%rd63, %rd62, %rd38;
	st.global.f64 	[%rd63], %fd67;
	bra.uni 	$L__BB2_8;
$L__BB2_5:
	setp.ne.s32 	%p8, %r3, 0;
	setp.ne.s32 	%p9, %r3, %r5;
	and.pred  	%p10, %p8, %p9;
	setp.ne.s32 	%p11, %r4, 0;
	and.pred  	%p12, %p10, %p11;
	setp.ne.s32 	%p13, %r4, %r6;
	and.pred  	%p14, %p12, %p13;
	@%p14 bra 	$L__BB2_8;
	setp.ne.s32 	%p15, %r3, %r5;
	ld.global.u64 	%rd23, [%rd4+8];
	cvta.to.global.u64 	%rd24, %rd23;
	mul.wide.s32 	%rd25, %r1, 8;
	add.s64 	%rd26, %rd24, %rd25;
	mov.b64 	%rd27, 0;
	st.global.u64 	[%rd26], %rd27;
	ld.global.u64 	%rd28, [%rd2+8];
	cvta.to.global.u64 	%rd29, %rd28;
	add.s64 	%rd30, %rd29, %rd25;
	st.global.u64 	[%rd30], %rd27;
	@%p15 bra 	$L__BB2_8;
	ld.global.u64 	%rd31, [%rd4+8];
	cvta.to.global.u64 	%rd32, %rd31;
	add.s64 	%rd34, %rd32, %rd25;
	mov.b64 	%rd35, 4607182418800017408;
	st.global.u64 	[%rd34], %rd35;
$L__BB2_8:
	bar.sync 	0;
	ret;

}


// ===== COMPILED SASS (sm_100) =====

	.target	sm_100

	.elftype	@"ET_EXEC"


//--------------------- .note.nv.tkinfo           --------------------------
	.section	.note.nv.tkinfo,"",@"SHT_NOTE"
	.sectionflags	@"SHF_NOTE_NV_TKINFO"
	.tkinfo
        /*0018*/ 	.word	0x00000002
        /*0030*/ 	.string	""
        /*0030*/ 	.string	"ptxas"
        /*0030*/ 	.string	"Cuda compilation tools, release 13.0, V13.0.88"
        /*0030*/ 	.string	"Build cuda_13.0.r13.0/compiler.36424714_0"
        /*0030*/ 	.string	"-arch sm_100 -m 64 "



//--------------------- .note.nv.cuinfo           --------------------------
	.section	.note.nv.cuinfo,"",@"SHT_NOTE"
	.sectionflags	@"SHF_NOTE_NV_CUINFO"
        /*0018*/ 	.short	0x0002
        /*001a*/ 	.short	0x0064
        /*001c*/ 	.short	0x0082
	.zero		2


//--------------------- .nv.info                  --------------------------
	.section	.nv.info,"",@"SHT_CUDA_INFO"
	.align	4


	//----- nvinfo : EIATTR_REGCOUNT
	.align		4
        /*0000*/ 	.byte	0x04, 0x2f
        /*0002*/ 	.short	(.L_2 - .L_1)
	.align		4
.L_1:
        /*0004*/ 	.word	index@(_Z9compute_bP6matrixPKS_S2_ddddii)
        /*0008*/ 	.word	0x00000027


	//----- nvinfo : EIATTR_FRAME_SIZE
	.align		4
.L_2:
        /*000c*/ 	.byte	0x04, 0x11
        /*000e*/ 	.short	(.L_4 - .L_3)
	.align		4
.L_3:
        /*0010*/ 	.word	index@($__internal_3_$__cuda_sm20_div_rn_f64_full)
        /*0014*/ 	.word	0x00000000


	//----- nvinfo : EIATTR_FRAME_SIZE
	.align		4
.L_4:
        /*0018*/ 	.byte	0x04, 0x11
        /*001a*/ 	.short	(.L_6 - .L_5)
	.align		4
.L_5:
        /*001c*/ 	.word	index@($__internal_2_$__cuda_sm20_dblrcp_rn_slowpath_v3)
        /*0020*/ 	.word	0x00000000


	//----- nvinfo : EIATTR_FRAME_SIZE
	.align		4
.L_6:
        /*0024*/ 	.byte	0x04, 0x11
        /*0026*/ 	.short	(.L_8 - .L_7)
	.align		4
.L_7:
        /*0028*/ 	.word	index@(_Z9compute_bP6matrixPKS_S2_ddddii)
        /*002c*/ 	.word	0x00000000


	//----- nvinfo : EIATTR_REGCOUNT
	.align		4
.L_8:
        /*0030*/ 	.byte	0x04, 0x2f
        /*0032*/ 	.short	(.L_10 - .L_9)
	.align		4
.L_9:
        /*0034*/ 	.word	index@(_Z9compute_pP6matrixS0_PKS_ddiii)
        /*0038*/ 	.word	0x00000026


	//----- nvinfo : EIATTR_FRAME_SIZE
	.align		4
.L_10:
        /*003c*/ 	.byte	0x04, 0x11
        /*003e*/ 	.short	(.L_12 - .L_11)
	.align		4
.L_11:
        /*0040*/ 	.word	index@($__internal_1_$__cuda_sm20_div_rn_f64_full)
        /*0044*/ 	.word	0x00000000


	//----- nvinfo : EIATTR_FRAME_SIZE
	.align		4
.L_12:
        /*0048*/ 	.byte	0x04, 0x11
        /*004a*/ 	.short	(.L_14 - .L_13)
	.align		4
.L_13:
        /*004c*/ 	.word	index@(_Z9compute_pP6matrixS0_PKS_ddiii)
        /*0050*/ 	.word	0x00000000


	//----- nvinfo : EIATTR_REGCOUNT
	.align		4
.L_14:
        /*0054*/ 	.byte	0x04, 0x2f
        /*0056*/ 	.short	(.L_16 - .L_15)
	.align		4
.L_15:
        /*0058*/ 	.word	index@(_Z11compute_u_vP6matrixS0_S0_S0_PKS_dddddii)
        /*005c*/ 	.word	0x0000002c


	//----- nvinfo : EIATTR_FRAME_SIZE
	.align		4
.L_16:
        /*0060*/ 	.byte	0x04, 0x11
        /*0062*/ 	.short	(.L_18 - .L_17)
	.align		4
.L_17:
        /*0064*/ 	.word	index@($__internal_0_$__cuda_sm20_div_rn_f64_full)
        /*0068*/ 	.word	0x00000000


	//----- nvinfo : EIATTR_FRAME_SIZE
	.align		4
.L_18:
        /*006c*/ 	.byte	0x04, 0x11
        /*006e*/ 	.short	(.L_20 - .L_19)
	.align		4
.L_19:
        /*0070*/ 	.word	index@(_Z11compute_u_vP6matrixS0_S0_S0_PKS_dddddii)
        /*0074*/ 	.word	0x00000000


	//----- nvinfo : EIATTR_MIN_STACK_SIZE
	.align		4
.L_20:
        /*0078*/ 	.byte	0x04, 0x12
        /*007a*/ 	.short	(.L_22 - .L_21)
	.align		4
.L_21:
        /*007c*/ 	.word	index@(_Z11compute_u_vP6matrixS0_S0_S0_PKS_dddddii)
        /*0080*/ 	.word	0x00000000


	//----- nvinfo : EIATTR_MIN_STACK_SIZE
	.align		4
.L_22:
        /*0084*/ 	.byte	0x04, 0x12
        /*0086*/ 	.short	(.L_24 - .L_23)
	.align		4
.L_23:
        /*0088*/ 	.word	index@(_Z9compute_pP6matrixS0_PKS_ddiii)
        /*008c*/ 	.word	0x00000000


	//----- nvinfo : EIATTR_MIN_STACK_SIZE
	.align		4
.L_24:
        /*0090*/ 	.byte	0x04, 0x12
        /*0092*/ 	.short	(.L_26 - .L_25)
	.align		4
.L_25:
        /*0094*/ 	.word	index@(_Z9compute_bP6matrixPKS_S2_ddddii)
        /*0098*/ 	.word	0x00000000
.L_26:


//--------------------- .nv.compat                --------------------------
	.section	.nv.compat,"",@"SHT_CUDA_COMPAT_INFO"
	.align	4
        /*0000*/ 	.byte	0x02, 0x09, 0x00, 0x00, 0x02, 0x02, 0x01, 0x00, 0x02, 0x05, 0x05, 0x00, 0x03, 0x07, 0x01, 0x01
        /*0010*/ 	.byte	0x02, 0x03, 0x00, 0x00, 0x02, 0x06, 0x01, 0x00, 0x04, 0x0b, 0x08, 0x00, 0x01, 0x00, 0x00, 0x00
        /*0020*/ 	.byte	0x00, 0x00, 0x00, 0x00


//--------------------- .nv.info._Z11compute_u_vP6matrixS0_S0_S0_PKS_dddddii --------------------------
	.section	.nv.info._Z11compute_u_vP6matrixS0_S0_S0_PKS_dddddii,"",@"SHT_CUDA_INFO"
	.sectionflags	@""
	.align	4


	//----- nvinfo : EIATTR_CUDA_API_VERSION
	.align		4
        /*0000*/ 	.byte	0x04, 0x37
        /*0002*/ 	.short	(.L_28 - .L_27)
.L_27:
        /*0004*/ 	.word	0x00000082


	//----- nvinfo : EIATTR_KPARAM_INFO
	.align		4
.L_28:
        /*0008*/ 	.byte	0x04, 0x17
        /*000a*/ 	.short	(.L_30 - .L_29)
.L_29:
        /*000c*/ 	.word	0x00000000
        /*0010*/ 	.short	0x000b
        /*0012*/ 	.short	0x0054
        /*0014*/ 	.byte	0x00, 0xf0, 0x11, 0x00


	//----- nvinfo : EIATTR_KPARAM_INFO
	.align		4
.L_30:
        /*0018*/ 	.byte	0x04, 0x17
        /*001a*/ 	.short	(.L_32 - .L_31)
.L_31:
        /*001c*/ 	.word	0x00000000
        /*0020*/ 	.short	0x000a
        /*0022*/ 	.short	0x0050
        /*0024*/ 	.byte	0x00, 0xf0, 0x11, 0x00


	//----- nvinfo : EIATTR_KPARAM_INFO
	.align		4
.L_32:
        /*0028*/ 	.byte	0x04, 0x17
        /*002a*/ 	.short	(.L_34 - .L_33)
.L_33:
        /*002c*/ 	.word	0x00000000
        /*0030*/ 	.short	0x0009
        /*0032*/ 	.short	0x0048
        /*0034*/ 	.byte	0x00, 0xf0, 0x21, 0x00


	//----- nvinfo : EIATTR_KPARAM_INFO
	.align		4
.L_34:
        /*0038*/ 	.byte	0x04, 0x17
        /*003a*/ 	.short	(.L_36 - .L_35)
.L_35:
        /*003c*/ 	.word	0x00000000
        /*0040*/ 	.short	0x0008
        /*0042*/ 	.short	0x0040
        /*0044*/ 	.byte	0x00, 0xf0, 0x21, 0x00


	//----- nvinfo : EIATTR_KPARAM_INFO
	.align		4
.L_36:
        /*0048*/ 	.byte	0x04, 0x17
        /*004a*/ 	.short	(.L_38 - .L_37)
.L_37:
        /*004c*/ 	.word	0x00000000
        /*0050*/ 	.short	0x0007
        /*0052*/ 	.short	0x0038
        /*0054*/ 	.byte	0x00, 0xf0, 0x21, 0x00


	//----- nvinfo : EIATTR_KPARAM_INFO
	.align		4
.L_38:
        /*0058*/ 	.byte	0x04, 0x17
        /*005a*/ 	.short	(.L_40 - .L_39)
.L_39:
        /*005c*/ 	.word	0x00000000
        /*0060*/ 	.short	0x0006
        /*0062*/ 	.short	0x0030
        /*0064*/ 	.byte	0x00, 0xf0, 0x21, 0x00


	//----- nvinfo : EIATTR_KPARAM_INFO
	.align		4
.L_40:
        /*0068*/ 	.byte	0x04, 0x17
        /*006a*/ 	.short	(.L_42 - .L_41)
.L_41:
        /*006c*/ 	.word	0x00000000
        /*0070*/ 	.short	0x0005
        /*0072*/ 	.short	0x0028
        /*0074*/ 	.byte	0x00, 0xf0, 0x21, 0x00


	//----- nvinfo : EIATTR_KPARAM_INFO
	.align		4
.L_42:
        /*0078*/ 	.byte	0x04, 0x17
        /*007a*/ 	.short	(.L_44 - .L_43)
.L_43:
        /*007c*/ 	.word	0x00000000
        /*0080*/ 	.short	0x0004
        /*0082*/ 	.short	0x0020
        /*0084*/ 	.byte	0x00, 0xf5, 0x21, 0x00


	//----- nvinfo : EIATTR_KPARAM_INFO
	.align		4
.L_44:
        /*0088*/ 	.byte	0x04, 0x17
        /*008a*/ 	.short	(.L_46 - .L_45)
.L_45:
        /*008c*/ 	.word	0x00000000
        /*0090*/ 	.short	0x0003
        /*0092*/ 	.short	0x0018
        /*0094*/ 	.byte	0x00, 0xf5, 0x21, 0x00


	//----- nvinfo : EIATTR_KPARAM_INFO
	.align		4
.L_46:
        /*0098*/ 	.byte	0x04, 0x17
        /*009a*/ 	.short	(.L_48 - .L_47)
.L_47:
        /*009c*/ 	.word	0x00000000
        /*00a0*/ 	.short	0x0002
        /*00a2*/ 	.short	0x0010
        /*00a4*/ 	.byte	0x00, 0xf5, 0x21, 0x00


	//----- nvinfo : EIATTR_KPARAM_INFO
	.align		4
.L_48:
        /*00a8*/ 	.byte	0x04, 0x17
        /*00aa*/ 	.short	(.L_50 - .L_49)
.L_49:
        /*00ac*/ 	.word	0x00000000
        /*00b0*/ 	.short	0x0001
        /*00b2*/ 	.short	0x0008
        /*00b4*/ 	.byte	0x00, 0xf5, 0x21, 0x00


	//----- nvinfo : EIATTR_KPARAM_INFO
	.align		4
.L_50:
        /*00b8*/ 	.byte	0x04, 0x17
        /*00ba*/ 	.short	(.L_52 - .L_51)
.L_51:
        /*00bc*/ 	.word	0x00000000
        /*00c0*/ 	.short	0x0000
        /*00c2*/ 	.short	0x0000
        /*00c4*/ 	.byte	0x00, 0xf5, 0x21, 0x00


	//----- nvinfo : EIATTR_SPARSE_MMA_MASK
	.align		4
.L_52:
        /*00c8*/ 	.byte	0x03, 0x50
        /*00ca*/ 	.short	0x0000


	//----- nvinfo : EIATTR_MAXREG_COUNT
	.align		4
        /*00cc*/ 	.byte	0x03, 0x1b
        /*00ce*/ 	.short	0x00ff


	//----- nvinfo : EIATTR_NUM_BARRIERS
	.align		4
        /*00d0*/ 	.byte	0x02, 0x4c
        /*00d2*/ 	.byte	0x01
	.zero		1


	//----- nvinfo : EIATTR_MERCURY_ISA_VERSION
	.align		4
        /*00d4*/ 	.byte	0x03, 0x5f
        /*00d6*/ 	.short	0x0101


	//----- nvinfo : EIATTR_VRC_CTA_INIT_COUNT
	.align		4
        /*00d8*/ 	.byte	0x02, 0x4a
	.zero		1
	.zero		1


	//----- nvinfo : EIATTR_EXIT_INSTR_OFFSETS
	.align		4
        /*00dc*/ 	.byte	0x04, 0x1c
        /*00de*/ 	.short	(.L_54 - .L_53)


	//   ....[0]....
.L_53:
        /*00e0*/ 	.word	0x000015b0


	//----- nvinfo : EIATTR_CRS_STACK_SIZE
	.align		4
.L_54:
        /*00e4*/ 	.byte	0x04, 0x1e
        /*00e6*/ 	.short	(.L_56 - .L_55)
.L_55:
        /*00e8*/ 	.word	0x00000000


	//----- nvinfo : EIATTR_CBANK_PARAM_SIZE
	.align		4
.L_56:
        /*00ec*/ 	.byte	0x03, 0x19
        /*00ee*/ 	.short	0x0058


	//----- nvinfo : EIATTR_PARAM_CBANK
	.align		4
        /*00f0*/ 	.byte	0x04, 0x0a
        /*00f2*/ 	.short	(.L_58 - .L_57)
	.align		4
.L_57:
        /*00f4*/ 	.word	index@(.nv.constant0._Z11compute_u_vP6matrixS0_S0_S0_PKS_dddddii)
        /*00f8*/ 	.short	0x0380
        /*00fa*/ 	.short	0x0058


	//----- nvinfo : EIATTR_SW_WAR
	.align		4
.L_58:
        /*00fc*/ 	.byte	0x04, 0x36
        /*00fe*/ 	.short	(.L_60 - .L_59)
.L_59:
        /*0100*/ 	.word	0x00000008
.L_60:


//--------------------- .nv.info._Z9compute_pP6matrixS0_PKS_ddiii --------------------------
	.section	.nv.info._Z9compute_pP6matrixS0_PKS_ddiii,"",@"SHT_CUDA_INFO"
	.sectionflags	@""
	.align	4


	//----- nvinfo : EIATTR_CUDA_API_VERSION
	.align		4
        /*0000*/ 	.byte	0x04, 0x37
        /*0002*/ 	.short	(.L_62 - .L_61)
.L_61:
        /*0004*/ 	.word	0x00000082


	//----- nvinfo : EIATTR_KPARAM_INFO
	.align		4
.L_62:
        /*0008*/ 	.byte	0x04, 0x17
        /*000a*/ 	.short	(.L_64 - .L_63)
.L_63:
        /*000c*/ 	.word	0x00000000
        /*0010*/ 	.short	0x0007
        /*0012*/ 	.short	0x0030
        /*0014*/ 	.byte	0x00, 0xf0, 0x11, 0x00


	//----- nvinfo : EIATTR_KPARAM_INFO
	.align		4
.L_64:
        /*0018*/ 	.byte	0x04, 0x17
        /*001a*/ 	.short	(.L_66 - .L_65)
.L_65:
        /*001c*/ 	.word	0x00000000
        /*0020*/ 	.short	0x0006
        /*0022*/ 	.short	0x002c
        /*0024*/ 	.byte	0x00, 0xf0, 0x11, 0x00


	//----- nvinfo : EIATTR_KPARAM_INFO
	.align		4
.L_66:
        /*0028*/ 	.byte	0x04, 0x17
        /*002a*/ 	.short	(.L_68 - .L_67)
.L_67:
        /*002c*/ 	.word	0x00000000
        /*0030*/ 	.short	0x0005
        /*0032*/ 	.short	0x0028
        /*0034*/ 	.byte	0x00, 0xf0, 0x11, 0x00


	//----- nvinfo : EIATTR_KPARAM_INFO
	.align		4
.L_68:
        /*0038*/ 	.byte	0x04, 0x17
        /*003a*/ 	.short	(.L_70 - .L_69)
.L_69:
        /*003c*/ 	.word	0x00000000
        /*0040*/ 	.short	0x0004
        /*0042*/ 	.short	0x0020
        /*0044*/ 	.byte	0x00, 0xf0, 0x21, 0x00


	//----- nvinfo : EIATTR_KPARAM_INFO
	.align		4
.L_70:
        /*0048*/ 	.byte	0x04, 0x17
        /*004a*/ 	.short	(.L_72 - .L_71)
.L_71:
        /*004c*/ 	.word	0x00000000
        /*0050*/ 	.short	0x0003
        /*0052*/ 	.short	0x0018
        /*0054*/ 	.byte	0x00, 0xf0, 0x21, 0x00


	//----- nvinfo : EIATTR_KPARAM_INFO
	.align		4
.L_72:
        /*0058*/ 	.byte	0x04, 0x17
        /*005a*/ 	.short	(.L_74 - .L_73)
.L_73:
        /*005c*/ 	.word	0x00000000
        /*0060*/ 	.short	0x0002
        /*0062*/ 	.short	0x0010
        /*0064*/ 	.byte	0x00, 0xf5, 0x21, 0x00


	//----- nvinfo : EIATTR_KPARAM_INFO
	.align		4
.L_74:
        /*0068*/ 	.byte	0x04, 0x17
        /*006a*/ 	.short	(.L_76 - .L_75)
.L_75:
        /*006c*/ 	.word	0x00000000
        /*0070*/ 	.short	0x0001
        /*0072*/ 	.short	0x0008
        /*0074*/ 	.byte	0x00, 0xf5, 0x21, 0x00


	//----- nvinfo : EIATTR_KPARAM_INFO
	.align		4
.L_76:
        /*0078*/ 	.byte	0x04, 0x17
        /*007a*/ 	.short	(.L_78 - .L_77)
.L_77:
        /*007c*/ 	.word	0x00000000
        /*0080*/ 	.short	0x0000
        /*0082*/ 	.short	0x0000
        /*0084*/ 	.byte	0x00, 0xf5, 0x21, 0x00


	//----- nvinfo : EIATTR_SPARSE_MMA_MASK
	.align		4
.L_78:
        /*0088*/ 	.byte	0x03, 0x50
        /*008a*/ 	.short	0x0000


	//----- nvinfo : EIATTR_MAXREG_COUNT
	.align		4
        /*008c*/ 	.byte	0x03, 0x1b
        /*008e*/ 	.short	0x00ff


	//----- nvinfo : EIATTR_NUM_BARRIERS
	.align		4
        /*0090*/ 	.byte	0x02, 0x4c
        /*0092*/ 	.byte	0x01
	.zero		1


	//----- nvinfo : EIATTR_EXTERNS
	.align		4
        /*0094*/ 	.byte	0x04, 0x0f
        /*0096*/ 	.short	(.L_80 - .L_79)


	//   ....[0]....
	.align		4
.L_79:
        /*0098*/ 	.word	index@(vprintf)


	//----- nvinfo : EIATTR_MERCURY_ISA_VERSION
	.align		4
.L_80:
        /*009c*/ 	.byte	0x03, 0x5f
        /*009e*/ 	.short	0x0101


	//----- nvinfo : EIATTR_VRC_CTA_INIT_COUNT
	.align		4
        /*00a0*/ 	.byte	0x02, 0x4a
	.zero		1
	.zero		1


	//----- nvinfo : EIATTR_SYSCALL_OFFSETS
	.align		4
        /*00a4*/ 	.byte	0x04, 0x46
        /*00a6*/ 	.short	(.L_82 - .L_81)


	//   ....[0]....
.L_81:
        /*00a8*/ 	.word	0x00000c50


	//   ....[1]....
        /*00ac*/ 	.word	0x00000eb0


	//   ....[2]....
        /*00b0*/ 	.word	0x000016a0


	//----- nvinfo : EIATTR_EXIT_INSTR_OFFSETS
	.align		4
.L_82:
        /*00b4*/ 	.byte	0x04, 0x1c
        /*00b6*/ 	.short	(.L_84 - .L_83)


	//   ....[0]....
.L_83:
        /*00b8*/ 	.word	0x00000170


	//   ....[1]....
        /*00bc*/ 	.word	0x00001460


	//   ....[2]....
        /*00c0*/ 	.word	0x00001c50


	//----- nvinfo : EIATTR_CRS_STACK_SIZE
	.align		4
.L_84:
        /*00c4*/ 	.byte	0x04, 0x1e
        /*00c6*/ 	.short	(.L_86 - .L_85)
.L_85:
        /*00c8*/ 	.word	0x00000000


	//----- nvinfo : EIATTR_CBANK_PARAM_SIZE
	.align		4
.L_86:
        /*00cc*/ 	.byte	0x03, 0x19
        /*00ce*/ 	.short	0x0034


	//----- nvinfo : EIATTR_PARAM_CBANK
	.align		4
        /*00d0*/ 	.byte	0x04, 0x0a
        /*00d2*/ 	.short	(.L_88 - .L_87)
	.align		4
.L_87:
        /*00d4*/ 	.word	index@(.nv.constant0._Z9compute_pP6matrixS0_PKS_ddiii)
        /*00d8*/ 	.short	0x0380
        /*00da*/ 	.short	0x0034


	//----- nvinfo : EIATTR_SW_WAR
	.align		4
.L_88:
        /*00dc*/ 	.byte	0x04, 0x36
        /*00de*/ 	.short	(.L_90 - .L_89)
.L_89:
        /*00e0*/ 	.word	0x00000008
.L_90:


//--------------------- .nv.info._Z9compute_bP6matrixPKS_S2_ddddii --------------------------
	.section	.nv.info._Z9compute_bP6matrixPKS_S2_ddddii,"",@"SHT_CUDA_INFO"
	.sectionflags	@""
	.align	4


	//----- nvinfo : EIATTR_CUDA_API_VERSION
	.align		4
        /*0000*/ 	.byte	0x04, 0x37
        /*0002*/ 	.short	(.L_92 - .L_91)
.L_91:
        /*0004*/ 	.word	0x00000082


	//----- nvinfo : EIATTR_KPARAM_INFO
	.align		4
.L_92:
        /*0008*/ 	.byte	0x04, 0x17
        /*000a*/ 	.short	(.L_94 - .L_93)
.L_93:
        /*000c*/ 	.word	0x00000000
        /*0010*/ 	.short	0x0008
        /*0012*/ 	.short	0x003c
        /*0014*/ 	.byte	0x00, 0xf0, 0x11, 0x00


	//----- nvinfo : EIATTR_KPARAM_INFO
	.align		4
.L_94:
        /*0018*/ 	.byte	0x04, 0x17
        /*001a*/ 	.short	(.L_96 - .L_95)
.L_95:
        /*001c*/ 	.word	0x00000000
        /*0020*/ 	.short	0x0007
        /*0022*/ 	.short	0x0038
        /*0024*/ 	.byte	0x00, 0xf0, 0x11, 0x00


	//----- nvinfo : EIATTR_KPARAM_INFO
	.align		4
.L_96:
        /*0028*/ 	.byte	0x04, 0x17
        /*002a*/ 	.short	(.L_98 - .L_97)
.L_97:
        /*002c*/ 	.word	0x00000000
        /*0030*/ 	.short	0x0006
        /*0032*/ 	.short	0x0030
        /*0034*/ 	.byte	0x00, 0xf0, 0x21, 0x00


	//----- nvinfo : EIATTR_KPARAM_INFO
	.align		4
.L_98:
        /*0038*/ 	.byte	0x04, 0x17
        /*003a*/ 	.short	(.L_100 - .L_99)
.L_99:
        /*003c*/ 	.word	0x00000000
        /*0040*/ 	.short	0x0005
        /*0042*/ 	.short	0x0028
        /*0044*/ 	.byte	0x00, 0xf0, 0x21, 0x00


	//----- nvinfo : EIATTR_KPARAM_INFO
	.align		4
.L_100:
        /*0048*/ 	.byte	0x04, 0x17
        /*004a*/ 	.short	(.L_102 - .L_101)
.L_101:
        /*004c*/ 	.word	0x00000000
        /*0050*/ 	.short	0x0004
        /*0052*/ 	.short	0x0020
        /*0054*/ 	.byte	0x00, 0xf0, 0x21, 0x00


	//----- nvinfo : EIATTR_KPARAM_INFO
	.align		4
.L_102:
        /*0058*/ 	.byte	0x04, 0x17
        /*005a*/ 	.short	(.L_104 - .L_103)
.L_103:
        /*005c*/ 	.word	0x00000000
        /*0060*/ 	.short	0x0003
        /*0062*/ 	.short	0x0018
        /*0064*/ 	.byte	0x00, 0xf0, 0x21, 0x00


	//----- nvinfo : EIATTR_KPARAM_INFO
	.align		4
.L_104:
        /*0068*/ 	.byte	0x04, 0x17
        /*006a*/ 	.short	(.L_106 - .L_105)
.L_105:
        /*006c*/ 	.word	0x00000000
        /*0070*/ 	.short	0x0002
        /*0072*/ 	.short	0x0010
        /*0074*/ 	.byte	0x00, 0xf5, 0x21, 0x00


	//----- nvinfo : EIATTR_KPARAM_INFO
	.align		4
.L_106:
        /*0078*/ 	.byte	0x04, 0x17
        /*007a*/ 	.short	(.L_108 - .L_107)
.L_107:
        /*007c*/ 	.word	0x00000000
        /*0080*/ 	.short	0x0001
        /*0082*/ 	.short	0x0008
        /*0084*/ 	.byte	0x00, 0xf5, 0x21, 0x00


	//----- nvinfo : EIATTR_KPARAM_INFO
	.align		4
.L_108:
        /*0088*/ 	.byte	0x04, 0x17
        /*008a*/ 	.short	(.L_110 - .L_109)
.L_109:
        /*008c*/ 	.word	0x00000000
        /*0090*/ 	.short	0x0000
        /*0092*/ 	.short	0x0000
        /*0094*/ 	.byte	0x00, 0xf5, 0x21, 0x00


	//----- nvinfo : EIATTR_SPARSE_MMA_MASK
	.align		4
.L_110:
        /*0098*/ 	.byte	0x03, 0x50
        /*009a*/ 	.short	0x0000


	//----- nvinfo : EIATTR_MAXREG_COUNT
	.align		4
        /*009c*/ 	.byte	0x03, 0x1b
        /*009e*/ 	.short	0x00ff


	//----- nvinfo : EIATTR_MERCURY_ISA_VERSION
	.align		4
        /*00a0*/ 	.byte	0x03, 0x5f
        /*00a2*/ 	.short	0x0101


	//----- nvinfo : EIATTR_VRC_CTA_INIT_COUNT
	.align		4
        /*00a4*/ 	.byte	0x02, 0x4a
	.zero		1
	.zero		1


	//----- nvinfo : EIATTR_EXIT_INSTR_OFFSETS
	.align		4
        /*00a8*/ 	.byte	0x04, 0x1c
        /*00aa*/ 	.short	(.L_112 - .L_111)


	//   ....[0]....
.L_111:
        /*00ac*/ 	.word	0x00000080


	//   ....[1]....
        /*00b0*/ 	.word	0x00000280


	//   ....[2]....
        /*00b4*/ 	.word	0x00000c10


	//----- nvinfo : EIATTR_CRS_STACK_SIZE
	.align		4
.L_112:
        /*00b8*/ 	.byte	0x04, 0x1e
        /*00ba*/ 	.short	(.L_114 - .L_113)
.L_113:
        /*00bc*/ 	.word	0x00000000


	//----- nvinfo : EIATTR_CBANK_PARAM_SIZE
	.align		4
.L_114:
        /*00c0*/ 	.byte	0x03, 0x19
        /*00c2*/ 	.short	0x0040


	//----- nvinfo : EIATTR_PARAM_CBANK
	.align		4
        /*00c4*/ 	.byte	0x04, 0x0a
        /*00c6*/ 	.short	(.L_116 - .L_115)
	.align		4
.L_115:
        /*00c8*/ 	.word	index@(.nv.constant0._Z9compute_bP6matrixPKS_S2_ddddii)
        /*00cc*/ 	.short	0x0380
        /*00ce*/ 	.short	0x0040


	//----- nvinfo : EIATTR_SW_WAR
	.align		4
.L_116:
        /*00d0*/ 	.byte	0x04, 0x36
        /*00d2*/ 	.short	(.L_118 - .L_117)
.L_117:
        /*00d4*/ 	.word	0x00000008
.L_118:


//--------------------- .nv.callgraph             --------------------------
	.section	.nv.callgraph,"",@"SHT_CUDA_CALLGRAPH"
	.align	4
	.sectionentsize	8
	.align		4
        /*0000*/ 	.word	0x00000000
	.align		4
        /*0004*/ 	.word	0xffffffff
	.align		4
        /*0008*/ 	.word	index@(_Z9compute_pP6matrixS0_PKS_ddiii)
	.align		4
        /*000c*/ 	.word	index@(vprintf)
	.align		4
        /*0010*/ 	.word	0x00000000
	.align		4
        /*0014*/ 	.word	0xfffffffe
	.align		4
        /*0018*/ 	.word	0x00000000
	.align		4
        /*001c*/ 	.word	0xfffffffd
	.align		4
        /*0020*/ 	.word	0x00000000
	.align		4
        /*0024*/ 	.word	0xfffffffc


//--------------------- .nv.constant4             --------------------------
	.section	.nv.constant4,"a",@progbits
	.align	8
	.align		8
.nv.constant4:
        /*0000*/ 	.dword	$str
	.align		8
        /*0008*/ 	.dword	vprintf


//--------------------- .text._Z11compute_u_vP6matrixS0_S0_S0_PKS_dddddii --------------------------
	.section	.text._Z11compute_u_vP6matrixS0_S0_S0_PKS_dddddii,"ax",@progbits
	.align	128
        .global         _Z11compute_u_vP6matrixS0_S0_S0_PKS_dddddii
        .type           _Z11compute_u_vP6matrixS0_S0_S0_PKS_dddddii,@function
        .size           _Z11compute_u_vP6matrixS0_S0_S0_PKS_dddddii,(.L_x_78 - _Z11compute_u_vP6matrixS0_S0_S0_PKS_dddddii)
        .other          _Z11compute_u_vP6matrixS0_S0_S0_PKS_dddddii,@"STO_CUDA_ENTRY STV_DEFAULT"
_Z11compute_u_vP6matrixS0_S0_S0_PKS_dddddii:
.text._Z11compute_u_vP6matrixS0_S0_S0_PKS_dddddii:
[----:B------:R-:W-:Y:S01]  /*0000*/  LDC R1, c[0x0][0x37c] ;  /* 0x0000df00ff017b82 */ /* 0x000fe20000000800 */
[----:B------:R-:W0:Y:S07]  /*0010*/  S2R R8, SR_TID.X ;  /* 0x0000000000087919 */ /* 0x000e2e0000002100 */
[----:B------:R-:W0:Y:S08]  /*0020*/  S2UR UR4, SR_CTAID.X ;  /* 0x00000000000479c3 */ /* 0x000e300000002500 */
[----:B------:R-:W0:Y:S08]  /*0030*/  LDC R5, c[0x0][0x360] ;  /* 0x0000d800ff057b82 */ /* 0x000e300000000800 */
[----:B------:R-:W1:Y:S01]  /*0040*/  LDC.64 R2, c[0x0][0x3d0] ;  /* 0x0000f400ff027b82 */ /* 0x000e620000000a00 */
[----:B0-----:R-:W-:Y:S01]  /*0050*/  IMAD R8, R5, UR4, R8 ;  /* 0x0000000405087c24 */ /* 0x001fe2000f8e0208 */
[----:B------:R-:W0:Y:S01]  /*0060*/  LDCU.64 UR4, c[0x0][0x358] ;  /* 0x00006b00ff0477ac */ /* 0x000e220008000a00 */
[----:B-1----:R-:W-:-:S05]  /*0070*/  IMAD R5, R3, R2, RZ ;  /* 0x0000000203057224 */ /* 0x002fca00078e02ff */
[----:B------:R-:W-:-:S13]  /*0080*/  ISETP.GE.AND P0, PT, R8, R5, PT ;  /* 0x000000050800720c */ /* 0x000fda0003f06270 */
[----:B------:R-:W0:Y:S02]  /*0090*/  @!P0 LDC.64 R14, c[0x0][0x380] ;  /* 0x0000e000ff0e8b82 */ /* 0x000e240000000a00 */
[----:B0-----:R-:W2:Y:S06]  /*00a0*/  @!P0 LDG.E.64 R4, desc[UR4][R14.64+0x8] ;  /* 0x000008040e048981 */ /* 0x001eac000c1e1b00 */
[----:B------:R-:W0:Y:S02]  /*00b0*/  @!P0 LDC.64 R16, c[0x0][0x390] ;  /* 0x0000e400ff108b82 */ /* 0x000e240000000a00 */
[----:B0-----:R-:W3:Y:S01]  /*00c0*/  @!P0 LDG.E.64 R6, desc[UR4][R16.64+0x8] ;  /* 0x0000080410068981 */ /* 0x001ee2000c1e1b00 */
[----:B--2---:R-:W-:-:S06]  /*00d0*/  @!P0 IMAD.WIDE R10, R8, 0x8, R4 ;  /* 0x00000008080a8825 */ /* 0x004fcc00078e0204 */
[----:B------:R-:W2:Y:S01]  /*00e0*/  @!P0 LDG.E.64 R10, desc[UR4][R10.64] ;  /* 0x000000040a0a8981 */ /* 0x000ea2000c1e1b00 */
[----:B------:R-:W0:Y:S01]  /*00f0*/  @!P0 LDC.64 R18, c[0x0][0x388] ;  /* 0x0000e200ff128b82 */ /* 0x000e220000000a00 */
[----:B---3--:R-:W-:-:S07]  /*0100*/  @!P0 IMAD.WIDE R12, R8, 0x8, R6 ;  /* 0x00000008080c8825 */ /* 0x008fce00078e0206 */
[----:B------:R-:W1:Y:S01]  /*0110*/  @!P0 LDC.64 R4, c[0x0][0x398] ;  /* 0x0000e600ff048b82 */ /* 0x000e620000000a00 */
[----:B--2---:R2:W-:Y:S04]  /*0120*/  @!P0 STG.E.64 desc[UR4][R12.64], R10 ;  /* 0x0000000a0c008986 */ /* 0x0045e8000c101b04 */
[----:B0-----:R-:W3:Y:S04]  /*0130*/  @!P0 LDG.E.64 R6, desc[UR4][R18.64+0x8] ;  /* 0x0000080412068981 */ /* 0x001ee8000c1e1b00 */
[----:B-1----:R-:W4:Y:S01]  /*0140*/  @!P0 LDG.E.64 R4, desc[UR4][R4.64+0x8] ;  /* 0x0000080404048981 */ /* 0x002f22000c1e1b00 */
[----:B------:R-:W-:-:S04]  /*0150*/  IABS R15, R2 ;  /* 0x00000002000f7213 */ /* 0x000fc80000000000 */
[----:B------:R-:W0:Y:S08]  /*0160*/  I2F.RP R0, R15 ;  /* 0x0000000f00007306 */ /* 0x000e300000209400 */
[----:B0-----:R-:W0:Y:S02]  /*0170*/  MUFU.RCP R0, R0 ;  /* 0x0000000000007308 */ /* 0x001e240000001000 */
[----:B0-----:R-:W-:-:S06]  /*0180*/  VIADD R9, R0, 0xffffffe ;  /* 0x0ffffffe00097836 */ /* 0x001fcc0000000000 */
[----:B--2---:R-:W0:Y:S01]  /*0190*/  F2I.FTZ.U32.TRUNC.NTZ R11, R9 ;  /* 0x00000009000b7305 */ /* 0x004e22000021f000 */
[----:B------:R-:W-:Y:S01]  /*01a0*/  IABS R12, R8 ;  /* 0x00000008000c7213 */ /* 0x000fe20000000000 */
[----:B---3--:R-:W-:-:S06]  /*01b0*/  @!P0 IMAD.WIDE R6, R8, 0x8, R6 ;  /* 0x0000000808068825 */ /* 0x008fcc00078e0206 */
[----:B------:R-:W2:Y:S01]  /*01c0*/  @!P0 LDG.E.64 R6, desc[UR4][R6.64] ;  /* 0x0000000406068981 */ /* 0x000ea2000c1e1b00 */
[----:B0-----:R-:W-:Y:S01]  /*01d0*/  IMAD.MOV R10, RZ, RZ, -R11 ;  /* 0x000000ffff0a7224 */ /* 0x001fe200078e0a0b */
[----:B------:R-:W-:Y:S01]  /*01e0*/  BSSY.RECONVERGENT B0, `(.L_x_0) ;  /* 0x000013b000007945 */ /* 0x000fe20003800200 */
[----:B----4-:R-:W-:-:S04]  /*01f0*/  @!P0 IMAD.WIDE R4, R8, 0x8, R4 ;  /* 0x0000000808048825 */ /* 0x010fc800078e0204 */
[----:B------:R-:W-:Y:S02]  /*0200*/  IMAD R13, R10, R15, RZ ;  /* 0x0000000f0a0d7224 */ /* 0x000fe400078e02ff */
[----:B------:R-:W-:-:S04]  /*0210*/  IMAD.MOV.U32 R10, RZ, RZ, RZ ;  /* 0x000000ffff0a7224 */ /* 0x000fc800078e00ff */
[----:B------:R-:W-:-:S04]  /*0220*/  IMAD.HI.U32 R10, R11, R13, R10 ;  /* 0x0000000d0b0a7227 */ /* 0x000fc800078e000a */
[----:B------:R-:W-:-:S04]  /*0230*/  IMAD.MOV.U32 R11, RZ, RZ, R12 ;  /* 0x000000ffff0b7224 */ /* 0x000fc800078e000c */
[----:B------:R-:W-:-:S05]  /*0240*/  IMAD.HI.U32 R10, R10, R11, RZ ;  /* 0x0000000b0a0a7227 */ /* 0x000fca00078e00ff */
[----:B------:R-:W-:-:S05]  /*0250*/  IADD3 R0, PT, PT, -R10, RZ, RZ ;  /* 0x000000ff0a007210 */ /* 0x000fca0007ffe1ff */
[----:B------:R-:W-:-:S05]  /*0260*/  IMAD R0, R15, R0, R11 ;  /* 0x000000000f007224 */ /* 0x000fca00078e020b */
[----:B------:R-:W-:-:S13]  /*0270*/  ISETP.GT.U32.AND P3, PT, R15, R0, PT ;  /* 0x000000000f00720c */ /* 0x000fda0003f64070 */
[----:B------:R-:W-:Y:S02]  /*0280*/  @!P3 IMAD.IADD R0, R0, 0x1, -R15 ;  /* 0x000000010000b824 */ /* 0x000fe400078e0a0f */
[----:B------:R-:W-:Y:S01]  /*0290*/  @!P3 VIADD R10, R10, 0x1 ;  /* 0x000000010a0ab836 */ /* 0x000fe20000000000 */
[----:B------:R-:W-:Y:S02]  /*02a0*/  ISETP.NE.AND P3, PT, R2, RZ, PT ;  /* 0x000000ff0200720c */ /* 0x000fe40003f65270 */
[----:B------:R-:W-:Y:S02]  /*02b0*/  ISETP.GE.U32.AND P1, PT, R0, R15, PT ;  /* 0x0000000f0000720c */ /* 0x000fe40003f26070 */
[----:B------:R-:W-:-:S04]  /*02c0*/  LOP3.LUT R0, R8, R2, RZ, 0x3c, !PT ;  /* 0x0000000208007212 */ /* 0x000fc800078e3cff */
[----:B------:R-:W-:-:S07]  /*02d0*/  ISETP.GE.AND P2, PT, R0, RZ, PT ;  /* 0x000000ff0000720c */ /* 0x000fce0003f46270 */
[----:B------:R-:W-:-:S06]  /*02e0*/  @P1 VIADD R10, R10, 0x1 ;  /* 0x000000010a0a1836 */ /* 0x000fcc0000000000 */
[----:B------:R-:W-:Y:S02]  /*02f0*/  @!P2 IADD3 R10, PT, PT, -R10, RZ, RZ ;  /* 0x000000ff0a0aa210 */ /* 0x000fe40007ffe1ff */
[----:B------:R-:W-:Y:S01]  /*0300*/  @!P3 LOP3.LUT R10, RZ, R2, RZ, 0x33, !PT ;  /* 0x00000002ff0ab212 */ /* 0x000fe200078e33ff */
[----:B--2---:R0:W-:Y:S01]  /*0310*/  @!P0 STG.E.64 desc[UR4][R4.64], R6 ;  /* 0x0000000604008986 */ /* 0x0041e2000c101b04 */
[----:B------:R-:W-:Y:S06]  /*0320*/  BAR.SYNC.DEFER_BLOCKING 0x0 ;  /* 0x0000000000007b1d */ /* 0x000fec0000010000 */
[----:B------:R-:W-:Y:S05]  /*0330*/  @P0 BRA `(.L_x_1) ;  /* 0x0000001000940947 */ /* 0x000fea0003800000 */
[----:B0-----:R-:W-:Y:S02]  /*0340*/  IMAD.MOV R5, RZ, RZ, -R10 ;  /* 0x000000ffff057224 */ /* 0x001fe400078e0a0a */
[----:B------:R-:W-:Y:S02]  /*0350*/  VIADD R3, R3, 0xffffffff ;  /* 0xffffffff03037836 */ /* 0x000fe40000000000 */
[C---:B------:R-:W-:Y:S02]  /*0360*/  IMAD R5, R2.reuse, R5, R8 ;  /* 0x0000000502057224 */ /* 0x040fe400078e0208 */
[----:B------:R-:W-:-:S03]  /*0370*/  VIADD R2, R2, 0xffffffff ;  /* 0xffffffff02027836 */ /* 0x000fc60000000000 */
[----:B------:R-:W-:Y:S02]  /*0380*/  VIMNMX R0, PT, PT, R10, R5, PT ;  /* 0x000000050a007248 */ /* 0x000fe40003fe0100 */
[----:B------:R-:W-:-:S04]  /*0390*/  ISETP.GE.AND P0, PT, R5, R2, PT ;  /* 0x000000020500720c */ /* 0x000fc80003f06270 */
[----:B------:R-:W-:-:S04]  /*03a0*/  ISETP.GE.OR P0, PT, R10, R3, P0 ;  /* 0x000000030a00720c */ /* 0x000fc80000706670 */
[----:B------:R-:W-:-:S13]  /*03b0*/  ISETP.LT.OR P0, PT, R0, 0x1, P0 ;  /* 0x000000010000780c */ /* 0x000fda0000701670 */
[----:B------:R-:W-:Y:S05]  /*03c0*/  @P0 BRA `(.L_x_2) ;  /* 0x0000001000240947 */ /* 0x000fea0003800000 */
[----:B------:R-:W0:Y:S01]  /*03d0*/  LDC.64 R2, c[0x0][0x390] ;  /* 0x0000e400ff027b82 */ /* 0x000e220000000a00 */
[----:B------:R-:W1:Y:S07]  /*03e0*/  LDCU UR8, c[0x0][0x3b4] ;  /* 0x00007680ff0877ac */ /* 0x000e6e0008000800 */
[----:B------:R-:W2:Y:S01]  /*03f0*/  LDC.64 R12, c[0x0][0x3b0] ;  /* 0x0000ec00ff0c7b82 */ /* 0x000ea20000000a00 */
[----:B------:R-:W-:Y:S01]  /*0400*/  HFMA2 R4, -RZ, RZ, 0, 5.9604644775390625e-08 ;  /* 0x00000001ff047431 */ /* 0x000fe200000001ff */
[----:B------:R-:W3:Y:S01]  /*0410*/  LDCU.64 UR6, c[0x0][0x3a8] ;  /* 0x00007500ff0677ac */ /* 0x000ee20008000a00 */
[----:B0-----:R-:W4:Y:S01]  /*0420*/  LDG.E.64 R2, desc[UR4][R2.64+0x8] ;  /* 0x0000080402027981 */ /* 0x001f22000c1e1b00 */
[----:B-1----:R-:W2:Y:S03]  /*0430*/  MUFU.RCP64H R5, UR8 ;  /* 0x0000000800057d08 */ /* 0x002ea60008001800 */
[----:B--2---:R-:W-:Y:S01]  /*0440*/  DFMA R6, R4, -R12, 1 ;  /* 0x3ff000000406742b */ /* 0x004fe2000000080c */
[----:B----4-:R-:W-:-:S05]  /*0450*/  IMAD.WIDE R26, R8, 0x8, R2 ;  /* 0x00000008081a7825 */ /* 0x010fca00078e0202 */
[----:B------:R-:W3:Y:S02]  /*0460*/  LDG.E.64 R16, desc[UR4][R26.64] ;  /* 0x000000041a107981 */ /* 0x000ee4000c1e1b00 */
[----:B------:R-:W-:Y:S01]  /*0470*/  DFMA R6, R6, R6, R6 ;  /* 0x000000060606722b */ /* 0x000fe20000000006 */
[----:B------:R-:W-:Y:S07]  /*0480*/  BSSY.RECONVERGENT B1, `(.L_x_3) ;  /* 0x0000015000017945 */ /* 0x000fee0003800200 */
[----:B------:R-:W-:-:S08]  /*0490*/  DFMA R6, R4, R6, R4 ;  /* 0x000000060406722b */ /* 0x000fd00000000004 */
[----:B------:R-:W-:-:S08]  /*04a0*/  DFMA R10, R6, -R12, 1 ;  /* 0x3ff00000060a742b */ /* 0x000fd0000000080c */
[----:B------:R-:W-:Y:S02]  /*04b0*/  DFMA R10, R6, R10, R6 ;  /* 0x0000000a060a722b */ /* 0x000fe40000000006 */
[----:B---3--:R-:W-:-:S08]  /*04c0*/  DMUL R4, R16, UR6 ;  /* 0x0000000610047c28 */ /* 0x008fd00008000000 */
[----:B------:R-:W-:Y:S02]  /*04d0*/  DMUL R18, R4, R10 ;  /* 0x0000000a04127228 */ /* 0x000fe40000000000 */
[----:B------:R-:W-:-:S06]  /*04e0*/  FSETP.GEU.AND P1, PT, |R5|, 6.5827683646048100446e-37, PT ;  /* 0x036000000500780b */ /* 0x000fcc0003f2e200 */
[----:B------:R-:W-:-:S08]  /*04f0*/  DFMA R6, R18, -R12, R4 ;  /* 0x8000000c1206722b */ /* 0x000fd00000000004 */
[----:B------:R-:W-:-:S10]  /*0500*/  DFMA R18, R10, R6, R18 ;  /* 0x000000060a12722b */ /* 0x000fd40000000012 */
[----:B------:R-:W-:-:S05]  /*0510*/  FFMA R0, RZ, UR8, R19 ;  /* 0x00000008ff007c23 */ /* 0x000fca0008000013 */
[----:B------:R-:W-:-:S13]  /*0520*/  FSETP.GT.AND P0, PT, |R0|, 1.469367938527859385e-39, PT ;  /* 0x001000000000780b */ /* 0x000fda0003f04200 */
[----:B------:R-:W-:Y:S05]  /*0530*/  @P0 BRA P1, `(.L_x_4) ;  /* 0x0000000000240947 */ /* 0x000fea0000800000 */
[----:B------:R-:W0:Y:S01]  /*0540*/  LDCU.64 UR6, c[0x0][0x3b0] ;  /* 0x00007600ff0677ac */ /* 0x000e220008000a00 */
[----:B------:R-:W-:Y:S01]  /*0550*/  IMAD.MOV.U32 R10, RZ, RZ, R4 ;  /* 0x000000ffff0a7224 */ /* 0x000fe200078e0004 */
[----:B------:R-:W-:Y:S02]  /*0560*/  MOV R11, R5 ;  /* 0x00000005000b7202 */ /* 0x000fe40000000f00 */
[----:B------:R-:W-:Y:S01]  /*0570*/  MOV R9, 0x5b0 ;  /* 0x000005b000097802 */ /* 0x000fe20000000f00 */
[----:B0-----:R-:W-:Y:S02]  /*0580*/  IMAD.U32 R13, RZ, RZ, UR6 ;  /* 0x00000006ff0d7e24 */ /* 0x001fe4000f8e00ff */
[----:B------:R-:W-:-:S07]  /*0590*/  IMAD.U32 R12, RZ, RZ, UR7 ;  /* 0x00000007ff0c7e24 */ /* 0x000fce000f8e00ff */
[----:B------:R-:W-:Y:S05]  /*05a0*/  CALL.REL.NOINC `($__internal_0_$__cuda_sm20_div_rn_f64_full) ;  /* 0x0000001000047944 */ /* 0x000fea0003c00000 */
[----:B------:R-:W-:Y:S02]  /*05b0*/  IMAD.MOV.U32 R18, RZ, RZ, R11 ;  /* 0x000000ffff127224 */ /* 0x000fe400078e000b */
[----:B------:R-:W-:-:S07]  /*05c0*/  IMAD.MOV.U32 R19, RZ, RZ, R10 ;  /* 0x000000ffff137224 */ /* 0x000fce00078e000a */
.L_x_4:
[----:B------:R-:W-:Y:S05]  /*05d0*/  BSYNC.RECONVERGENT B1 ;  /* 0x0000000000017941 */ /* 0x000fea0003800200 */
.L_x_3:
[----:B------:R-:W2:Y:S01]  /*05e0*/  LDG.E.64 R24, desc[UR4][R26.64+-0x8] ;  /* 0xfffff8041a187981 */ /* 0x000ea2000c1e1b00 */
[----:B------:R-:W0:Y:S01]  /*05f0*/  LDCU UR6, c[0x0][0x3bc] ;  /* 0x00007780ff0677ac */ /* 0x000e220008000800 */
[----:B------:R-:W1:Y:S01]  /*0600*/  LDC.64 R12, c[0x0][0x3b8] ;  /* 0x0000ee00ff0c7b82 */ /* 0x000e620000000a00 */
[----:B------:R-:W-:Y:S01]  /*0610*/  IMAD.MOV.U32 R6, RZ, RZ, 0x1 ;  /* 0x00000001ff067424 */ /* 0x000fe200078e00ff */
[----:B------:R-:W-:Y:S01]  /*0620*/  FSETP.GEU.AND P1, PT, |R5|, 6.5827683646048100446e-37, PT ;  /* 0x036000000500780b */ /* 0x000fe20003f2e200 */
[----:B------:R-:W-:Y:S01]  /*0630*/  BSSY.RECONVERGENT B1, `(.L_x_5) ;  /* 0x0000019000017945 */ /* 0x000fe20003800200 */
[----:B0-----:R-:W1:Y:S03]  /*0640*/  MUFU.RCP64H R7, UR6 ;  /* 0x0000000600077d08 */ /* 0x001e660008001800 */
[----:B-1----:R-:W-:-:S08]  /*0650*/  DFMA R10, R6, -R12, 1 ;  /* 0x3ff00000060a742b */ /* 0x002fd0000000080c */
[----:B------:R-:W-:-:S08]  /*0660*/  DFMA R10, R10, R10, R10 ;  /* 0x0000000a0a0a722b */ /* 0x000fd0000000000a */
[----:B------:R-:W-:-:S08]  /*0670*/  DFMA R10, R6, R10, R6 ;  /* 0x0000000a060a722b */ /* 0x000fd00000000006 */
[----:B------:R-:W-:-:S08]  /*0680*/  DFMA R6, R10, -R12, 1 ;  /* 0x3ff000000a06742b */ /* 0x000fd0000000080c */
[----:B------:R-:W-:-:S08]  /*0690*/  DFMA R6, R10, R6, R10 ;  /* 0x000000060a06722b */ /* 0x000fd0000000000a */
[----:B------:R-:W-:-:S08]  /*06a0*/  DMUL R10, R4, R6 ;  /* 0x00000006040a7228 */ /* 0x000fd00000000000 */
[----:B------:R-:W-:-:S08]  /*06b0*/  DFMA R12, R10, -R12, R4 ;  /* 0x8000000c0a0c722b */ /* 0x000fd00000000004 */
[----:B------:R-:W-:-:S10]  /*06c0*/  DFMA R10, R6, R12, R10 ;  /* 0x0000000c060a722b */ /* 0x000fd4000000000a */
[----:B------:R-:W-:-:S05]  /*06d0*/  FFMA R0, RZ, UR6, R11 ;  /* 0x00000006ff007c23 */ /* 0x000fca000800000b */
[----:B------:R-:W-:Y:S01]  /*06e0*/  FSETP.GT.AND P0, PT, |R0|, 1.469367938527859385e-39, PT ;  /* 0x001000000000780b */ /* 0x000fe20003f04200 */
[----:B--2---:R-:W-:-:S08]  /*06f0*/  DADD R6, R16, -R24 ;  /* 0x0000000010067229 */ /* 0x004fd00000000818 */
[----:B------:R-:W-:-:S04]  /*0700*/  DFMA R18, R6, -R18, R16 ;  /* 0x800000120612722b */ /* 0x000fc80000000010 */
[----:B------:R-:W-:Y:S07]  /*0710*/  @P0 BRA P1, `(.L_x_6) ;  /* 0x0000000000280947 */ /* 0x000fee0000800000 */
[----:B------:R-:W0:Y:S01]  /*0720*/  LDCU.64 UR6, c[0x0][0x3b8] ;  /* 0x00007700ff0677ac */ /* 0x000e220008000a00 */
[----:B------:R-:W-:Y:S01]  /*0730*/  MOV R10, R4 ;  /* 0x00000004000a7202 */ /* 0x000fe20000000f00 */
[----:B------:R-:W-:Y:S01]  /*0740*/  IMAD.MOV.U32 R11, RZ, RZ, R5 ;  /* 0x000000ffff0b7224 */ /* 0x000fe200078e0005 */
[----:B------:R-:W-:Y:S01]  /*0750*/  MOV R9, 0x790 ;  /* 0x0000079000097802 */ /* 0x000fe20000000f00 */
[----:B0-----:R-:W-:Y:S02]  /*0760*/  IMAD.U32 R13, RZ, RZ, UR6 ;  /* 0x00000006ff0d7e24 */ /* 0x001fe4000f8e00ff */
[----:B------:R-:W-:-:S07]  /*0770*/  IMAD.U32 R12, RZ, RZ, UR7 ;  /* 0x00000007ff0c7e24 */ /* 0x000fce000f8e00ff */
[----:B------:R-:W-:Y:S05]  /*0780*/  CALL.REL.NOINC `($__internal_0_$__cuda_sm20_div_rn_f64_full) ;  /* 0x0000000c008c7944 */ /* 0x000fea0003c00000 */
[----:B------:R-:W-:-:S04]  /*0790*/  LOP3.LUT R11, R11, R10, RZ, 0x3c, !PT ;  /* 0x0000000a0b0b7212 */ /* 0x000fc800078e3cff */
[----:B------:R-:W-:-:S04]  /*07a0*/  LOP3.LUT R10, R11, R10, RZ, 0x3c, !PT ;  /* 0x0000000a0b0a7212 */ /* 0x000fc800078e3cff */
[----:B------:R-:W-:-:S07]  /*07b0*/  LOP3.LUT R11, R11, R10, RZ, 0x3c, !PT ;  /* 0x0000000a0b0b7212 */ /* 0x000fce00078e3cff */
.L_x_6:
[----:B------:R-:W-:Y:S05]  /*07c0*/  BSYNC.RECONVERGENT B1 ;  /* 0x0000000000017941 */ /* 0x000fea0003800200 */
.L_x_5:
[----:B------:R-:W0:Y:S01]  /*07d0*/  LDCU UR6, c[0x0][0x3d0] ;  /* 0x00007a00ff0677ac */ /* 0x000e220008000800 */
[----:B------:R-:W1:Y:S08]  /*07e0*/  LDC.64 R4, c[0x0][0x3c0] ;  /* 0x0000f000ff047b82 */ /* 0x000e700000000a00 */
[----:B------:R-:W2:Y:S01]  /*07f0*/  LDC R9, c[0x0][0x3ac] ;  /* 0x0000eb00ff097b82 */ /* 0x000ea20000000800 */
[----:B0-----:R-:W-:Y:S01]  /*0800*/  IADD3 R0, PT, PT, R8, -UR6, RZ ;  /* 0x8000000608007c10 */ /* 0x001fe2000fffe0ff */
[----:B------:R-:W0:Y:S04]  /*0810*/  LDCU.64 UR6, c[0x0][0x3b0] ;  /* 0x00007600ff0677ac */ /* 0x000e280008000a00 */
[----:B------:R-:W-:-:S06]  /*0820*/  IMAD.WIDE R22, R0, 0x8, R2 ;  /* 0x0000000800167825 */ /* 0x000fcc00078e0202 */
[----:B------:R-:W3:Y:S01]  /*0830*/  LDG.E.64 R22, desc[UR4][R22.64] ;  /* 0x0000000416167981 */ /* 0x000ee2000c1e1b00 */
[----:B-1----:R-:W-:Y:S01]  /*0840*/  DADD R4, R4, R4 ;  /* 0x0000000004047229 */ /* 0x002fe20000000004 */
[----:B------:R-:W-:Y:S01]  /*0850*/  IMAD.MOV.U32 R2, RZ, RZ, 0x1 ;  /* 0x00000001ff027424 */ /* 0x000fe200078e00ff */
[----:B--2---:R-:W-:-:S06]  /*0860*/  FSETP.GEU.AND P1, PT, |R9|, 6.5827683646048100446e-37, PT ;  /* 0x036000000900780b */ /* 0x004fcc0003f2e200 */
[----:B0-----:R-:W-:Y:S01]  /*0870*/  DMUL R4, R4, UR6 ;  /* 0x0000000604047c28 */ /* 0x001fe20008000000 */
[----:B------:R-:W0:Y:S05]  /*0880*/  LDCU.64 UR6, c[0x0][0x3a8] ;  /* 0x00007500ff0677ac */ /* 0x000e2a0008000a00 */
[----:B------:R-:W1:Y:S02]  /*0890*/  MUFU.RCP64H R3, R5 ;  /* 0x0000000500037308 */ /* 0x000e640000001800 */
[----:B-1----:R-:W-:-:S08]  /*08a0*/  DFMA R6, -R4, R2, 1 ;  /* 0x3ff000000406742b */ /* 0x002fd00000000102 */
[----:B------:R-:W-:-:S08]  /*08b0*/  DFMA R6, R6, R6, R6 ;  /* 0x000000060606722b */ /* 0x000fd00000000006 */
[----:B------:R-:W-:-:S08]  /*08c0*/  DFMA R6, R2, R6, R2 ;  /* 0x000000060206722b */ /* 0x000fd00000000002 */
[----:B------:R-:W-:-:S08]  /*08d0*/  DFMA R2, -R4, R6, 1 ;  /* 0x3ff000000402742b */ /* 0x000fd00000000106 */
[----:B------:R-:W-:-:S08]  /*08e0*/  DFMA R2, R6, R2, R6 ;  /* 0x000000020602722b */ /* 0x000fd00000000006 */
[----:B0-----:R-:W-:-:S08]  /*08f0*/  DMUL R6, R2, UR6 ;  /* 0x0000000602067c28 */ /* 0x001fd00008000000 */
[----:B------:R-:W-:-:S08]  /*0900*/  DFMA R12, -R4, R6, UR6 ;  /* 0x00000006040c7e2b */ /* 0x000fd00008000106 */
[----:B------:R-:W-:-:S10]  /*0910*/  DFMA R2, R2, R12, R6 ;  /* 0x0000000c0202722b */ /* 0x000fd40000000006 */
[----:B------:R-:W-:-:S05]  /*0920*/  FFMA R12, RZ, R5, R3 ;  /* 0x00000005ff0c7223 */ /* 0x000fca0000000003 */
[----:B------:R-:W-:Y:S01]  /*0930*/  FSETP.GT.AND P0, PT, |R12|, 1.469367938527859385e-39, PT ;  /* 0x001000000c00780b */ /* 0x000fe20003f04200 */
[----:B---3--:R-:W-:-:S08]  /*0940*/  DADD R6, R16, -R22 ;  /* 0x0000000010067229 */ /* 0x008fd00000000816 */
[----:B------:R-:W-:-:S04]  /*0950*/  DFMA R18, R6, -R10, R18 ;  /* 0x8000000a0612722b */ /* 0x000fc80000000012 */
[----:B------:R-:W-:Y:S07]  /*0960*/  @P0 BRA P1, `(.L_x_7) ;  /* 0x0000000000240947 */ /* 0x000fee0000800000 */
[----:B------:R-:W0:Y:S01]  /*0970*/  LDCU.64 UR6, c[0x0][0x3a8] ;  /* 0x00007500ff0677ac */ /* 0x000e220008000a00 */
[----:B------:R-:W-:Y:S01]  /*0980*/  IMAD.MOV.U32 R13, RZ, RZ, R4 ;  /* 0x000000ffff0d7224 */ /* 0x000fe200078e0004 */
[----:B------:R-:W-:Y:S01]  /*0990*/  MOV R9, 0x9e0 ;  /* 0x000009e000097802 */ /* 0x000fe20000000f00 */
[----:B------:R-:W-:Y:S01]  /*09a0*/  IMAD.MOV.U32 R12, RZ, RZ, R5 ;  /* 0x000000ffff0c7224 */ /* 0x000fe200078e0005 */
[----:B0-----:R-:W-:Y:S01]  /*09b0*/  MOV R10, UR6 ;  /* 0x00000006000a7c02 */ /* 0x001fe20008000f00 */
[----:B------:R-:W-:-:S07]  /*09c0*/  IMAD.U32 R11, RZ, RZ, UR7 ;  /* 0x00000007ff0b7e24 */ /* 0x000fce000f8e00ff */
[----:B------:R-:W-:Y:S05]  /*09d0*/  CALL.REL.NOINC `($__internal_0_$__cuda_sm20_div_rn_f64_full) ;  /* 0x0000000800f87944 */ /* 0x000fea0003c00000 */
[----:B------:R-:W-:Y:S02]  /*09e0*/  IMAD.MOV.U32 R2, RZ, RZ, R11 ;  /* 0x000000ffff027224 */ /* 0x000fe400078e000b */
[----:B------:R-:W-:-:S07]  /*09f0*/  IMAD.MOV.U32 R3, RZ, RZ, R10 ;  /* 0x000000ffff037224 */ /* 0x000fce00078e000a */
.L_x_7:
[----:B------:R-:W0:Y:S08]  /*0a00*/  LDC.64 R28, c[0x0][0x3a0] ;  /* 0x0000e800ff1c7b82 */ /* 0x000e300000000a00 */
[----:B------:R-:W1:Y:S01]  /*0a10*/  LDC.64 R6, c[0x0][0x3b0] ;  /* 0x0000ec00ff067b82 */ /* 0x000e620000000a00 */
[----:B------:R-:W-:Y:S01]  /*0a20*/  MOV R14, 0x1 ;  /* 0x00000001000e7802 */ /* 0x000fe20000000f00 */
[----:B------:R-:W2:Y:S06]  /*0a30*/  LDCU.64 UR6, c[0x0][0x3a8] ;  /* 0x00007500ff0677ac */ /* 0x000eac0008000a00 */
[----:B------:R-:W2:Y:S01]  /*0a40*/  LDC.64 R30, c[0x0][0x3c8] ;  /* 0x0000f200ff1e7b82 */ /* 0x000ea20000000a00 */
[----:B0-----:R-:W3:Y:S01]  /*0a50*/  LDG.E.64 R4, desc[UR4][R28.64+0x8] ;  /* 0x000008041c047981 */ /* 0x001ee2000c1e1b00 */
[----:B-1----:R-:W-:-:S06]  /*0a60*/  DMUL R6, R6, R6 ;  /* 0x0000000606067228 */ /* 0x002fcc0000000000 */
[----:B------:R-:W0:Y:S02]  /*0a70*/  MUFU.RCP64H R15, R7 ;  /* 0x00000007000f7308 */ /* 0x000e240000001800 */
[----:B0-----:R-:W-:-:S08]  /*0a80*/  DFMA R20, -R6, R14, 1 ;  /* 0x3ff000000614742b */ /* 0x001fd0000000010e */
[----:B------:R-:W-:-:S08]  /*0a90*/  DFMA R20, R20, R20, R20 ;  /* 0x000000141414722b */ /* 0x000fd00000000014 */
[----:B------:R-:W-:Y:S01]  /*0aa0*/  DFMA R20, R14, R20, R14 ;  /* 0x000000140e14722b */ /* 0x000fe2000000000e */
[----:B---3--:R-:W-:-:S05]  /*0ab0*/  IMAD.WIDE R4, R8, 0x8, R4 ;  /* 0x0000000808047825 */ /* 0x008fca00078e0204 */
[----:B------:R-:W3:Y:S04]  /*0ac0*/  LDG.E.64 R10, desc[UR4][R4.64+0x8] ;  /* 0x00000804040a7981 */ /* 0x000ee8000c1e1b00 */
[----:B------:R0:W3:Y:S01]  /*0ad0*/  LDG.E.64 R12, desc[UR4][R4.64+-0x8] ;  /* 0xfffff804040c7981 */ /* 0x0000e2000c1e1b00 */
[----:B------:R-:W-:-:S08]  /*0ae0*/  DFMA R14, -R6, R20, 1 ;  /* 0x3ff00000060e742b */ /* 0x000fd00000000114 */
[----:B------:R-:W-:Y:S02]  /*0af0*/  DFMA R14, R20, R14, R20 ;  /* 0x0000000e140e722b */ /* 0x000fe40000000014 */
[----:B--2---:R-:W-:-:S08]  /*0b00*/  DMUL R20, R30, UR6 ;  /* 0x000000061e147c28 */ /* 0x004fd00008000000 */
[----:B0-----:R-:W-:Y:S02]  /*0b10*/  DMUL R4, R20, R14 ;  /* 0x0000000e14047228 */ /* 0x001fe40000000000 */
[----:B------:R-:W-:-:S06]  /*0b20*/  FSETP.GEU.AND P1, PT, |R21|, 6.5827683646048100446e-37, PT ;  /* 0x036000001500780b */ /* 0x000fcc0003f2e200 */
[----:B------:R-:W-:-:S08]  /*0b30*/  DFMA R28, -R6, R4, R20 ;  /* 0x00000004061c722b */ /* 0x000fd00000000114 */
[----:B------:R-:W-:-:S10]  /*0b40*/  DFMA R4, R14, R28, R4 ;  /* 0x0000001c0e04722b */ /* 0x000fd40000000004 */
[----:B------:R-:W-:-:S05]  /*0b50*/  FFMA R9, RZ, R7, R5 ;  /* 0x00000007ff097223 */ /* 0x000fca0000000005 */
[----:B------:R-:W-:Y:S01]  /*0b60*/  FSETP.GT.AND P0, PT, |R9|, 1.469367938527859385e-39, PT ;  /* 0x001000000900780b */ /* 0x000fe20003f04200 */
[----:B---3--:R-:W-:-:S08]  /*0b70*/  DADD R10, R10, -R12 ;  /* 0x000000000a0a7229 */ /* 0x008fd0000000080c */
[----:B------:R-:W-:-:S04]  /*0b80*/  DFMA R18, R10, -R2, R18 ;  /* 0x800000020a12722b */ /* 0x000fc80000000012 */
[----:B------:R-:W-:Y:S07]  /*0b90*/  @P0 BRA P1, `(.L_x_8) ;  /* 0x0000000000200947 */ /* 0x000fee0000800000 */
[----:B------:R-:W-:Y:S01]  /*0ba0*/  IMAD.MOV.U32 R13, RZ, RZ, R6 ;  /* 0x000000ffff0d7224 */ /* 0x000fe200078e0006 */
[----:B------:R-:W-:Y:S01]  /*0bb0*/  MOV R11, R21 ;  /* 0x00000015000b7202 */ /* 0x000fe20000000f00 */
[----:B------:R-:W-:Y:S01]  /*0bc0*/  IMAD.MOV.U32 R12, RZ, RZ, R7 ;  /* 0x000000ffff0c7224 */ /* 0x000fe200078e0007 */
[----:B------:R-:W-:Y:S01]  /*0bd0*/  MOV R9, 0xc00 ;  /* 0x00000c0000097802 */ /* 0x000fe20000000f00 */
[----:B------:R-:W-:-:S07]  /*0be0*/  IMAD.MOV.U32 R10, RZ, RZ, R20 ;  /* 0x000000ffff0a7224 */ /* 0x000fce00078e0014 */
[----:B------:R-:W-:Y:S05]  /*0bf0*/  CALL.REL.NOINC `($__internal_0_$__cuda_sm20_div_rn_f64_full) ;  /* 0x0000000800707944 */ /* 0x000fea0003c00000 */
[----:B------:R-:W-:Y:S02]  /*0c00*/  IMAD.MOV.U32 R4, RZ, RZ, R11 ;  /* 0x000000ffff047224 */ /* 0x000fe400078e000b */
[----:B------:R-:W-:-:S07]  /*0c10*/  IMAD.MOV.U32 R5, RZ, RZ, R10 ;  /* 0x000000ffff057224 */ /* 0x000fce00078e000a */
.L_x_8:
[----:B------:R-:W2:Y:S01]  /*0c20*/  LDG.E.64 R10, desc[UR4][R26.64+0x8] ;  /* 0x000008041a0a7981 */ /* 0x000ea2000c1e1b00 */
[----:B------:R-:W0:Y:S01]  /*0c30*/  LDC.64 R14, c[0x0][0x3b8] ;  /* 0x0000ee00ff0e7b82 */ /* 0x000e220000000a00 */
[----:B------:R-:W-:Y:S01]  /*0c40*/  IMAD.MOV.U32 R6, RZ, RZ, 0x1 ;  /* 0x00000001ff067424 */ /* 0x000fe200078e00ff */
[----:B------:R-:W-:Y:S01]  /*0c50*/  DADD R16, R16, R16 ;  /* 0x0000000010107229 */ /* 0x000fe20000000010 */
[----:B------:R-:W-:Y:S01]  /*0c60*/  FSETP.GEU.AND P1, PT, |R21|, 6.5827683646048100446e-37, PT ;  /* 0x036000001500780b */ /* 0x000fe20003f2e200 */
[----:B0-----:R-:W-:-:S06]  /*0c70*/  DMUL R14, R14, R14 ;  /* 0x0000000e0e0e7228 */ /* 0x001fcc0000000000 */
[----:B------:R-:W0:Y:S02]  /*0c80*/  MUFU.RCP64H R7, R15 ;  /* 0x0000000f00077308 */ /* 0x000e240000001800 */
[----:B0-----:R-:W-:-:S08]  /*0c90*/  DFMA R12, -R14, R6, 1 ;  /* 0x3ff000000e0c742b */ /* 0x001fd00000000106 */
[----:B------:R-:W-:-:S08]  /*0ca0*/  DFMA R12, R12, R12, R12 ;  /* 0x0000000c0c0c722b */ /* 0x000fd0000000000c */
[----:B------:R-:W-:-:S08]  /*0cb0*/  DFMA R12, R6, R12, R6 ;  /* 0x0000000c060c722b */ /* 0x000fd00000000006 */
[----:B------:R-:W-:-:S08]  /*0cc0*/  DFMA R6, -R14, R12, 1 ;  /* 0x3ff000000e06742b */ /* 0x000fd0000000010c */
[----:B------:R-:W-:-:S08]  /*0cd0*/  DFMA R6, R12, R6, R12 ;  /* 0x000000060c06722b */ /* 0x000fd0000000000c */
[----:B------:R-:W-:-:S08]  /*0ce0*/  DMUL R12, R20, R6 ;  /* 0x00000006140c7228 */ /* 0x000fd00000000000 */
[----:B------:R-:W-:-:S08]  /*0cf0*/  DFMA R28, -R14, R12, R20 ;  /* 0x0000000c0e1c722b */ /* 0x000fd00000000114 */
[----:B------:R-:W-:-:S10]  /*0d00*/  DFMA R6, R6, R28, R12 ;  /* 0x0000001c0606722b */ /* 0x000fd4000000000c */
[----:B------:R-:W-:-:S05]  /*0d10*/  FFMA R9, RZ, R15, R7 ;  /* 0x0000000fff097223 */ /* 0x000fca0000000007 */
[----:B------:R-:W-:Y:S01]  /*0d20*/  FSETP.GT.AND P0, PT, |R9|, 1.469367938527859385e-39, PT ;  /* 0x001000000900780b */ /* 0x000fe20003f04200 */
[----:B--2---:R-:W-:-:S08]  /*0d30*/  DADD R10, R10, -R16 ;  /* 0x000000000a0a7229 */ /* 0x004fd00000000810 */
[----:B------:R-:W-:-:S08]  /*0d40*/  DADD R10, R24, R10 ;  /* 0x00000000180a7229 */ /* 0x000fd0000000000a */
[----:B------:R-:W-:Y:S01]  /*0d50*/  DFMA R18, R10, R4, R18 ;  /* 0x000000040a12722b */ /* 0x000fe20000000012 */
[----:B------:R-:W-:Y:S10]  /*0d60*/  @P0 BRA P1, `(.L_x_9) ;  /* 0x0000000000200947 */ /* 0x000ff40000800000 */
[----:B------:R-:W-:Y:S01]  /*0d70*/  MOV R10, R20 ;  /* 0x00000014000a7202 */ /* 0x000fe20000000f00 */
[----:B------:R-:W-:Y:S01]  /*0d80*/  IMAD.MOV.U32 R11, RZ, RZ, R21 ;  /* 0x000000ffff0b7224 */ /* 0x000fe200078e0015 */
[----:B------:R-:W-:Y:S01]  /*0d90*/  MOV R9, 0xdd0 ;  /* 0x00000dd000097802 */ /* 0x000fe20000000f00 */
[----:B------:R-:W-:Y:S02]  /*0da0*/  IMAD.MOV.U32 R13, RZ, RZ, R14 ;  /* 0x000000ffff0d7224 */ /* 0x000fe400078e000e */
[----:B------:R-:W-:-:S07]  /*0db0*/  IMAD.MOV.U32 R12, RZ, RZ, R15 ;  /* 0x000000ffff0c7224 */ /* 0x000fce00078e000f */
[----:B------:R-:W-:Y:S05]  /*0dc0*/  CALL.REL.NOINC `($__internal_0_$__cuda_sm20_div_rn_f64_full) ;  /* 0x0000000400fc7944 */ /* 0x000fea0003c00000 */
[----:B------:R-:W-:Y:S01]  /*0dd0*/  MOV R6, R11 ;  /* 0x0000000b00067202 */ /* 0x000fe20000000f00 */
[----:B------:R-:W-:-:S07]  /*0de0*/  IMAD.MOV.U32 R7, RZ, RZ, R10 ;  /* 0x000000ffff077224 */ /* 0x000fce00078e000a */
.L_x_9:
[----:B------:R-:W0:Y:S01]  /*0df0*/  LDC R15, c[0x0][0x3d0] ;  /* 0x0000f400ff0f7b82 */ /* 0x000e220000000800 */
[----:B------:R-:W1:Y:S01]  /*0e00*/  LDCU UR8, c[0x0][0x3b4] ;  /* 0x00007680ff0877ac */ /* 0x000e620008000800 */
[----:B------:R-:W2:Y:S06]  /*0e10*/  LDCU.64 UR6, c[0x0][0x3a8] ;  /* 0x00007500ff0677ac */ /* 0x000eac0008000a00 */
[----:B------:R-:W3:Y:S01]  /*0e20*/  LDC.64 R24, c[0x0][0x380] ;  /* 0x0000e000ff187b82 */ /* 0x000ee20000000a00 */
[----:B0-----:R-:W-:-:S06]  /*0e30*/  IMAD.WIDE R26, R15, 0x8, R26 ;  /* 0x000000080f1a7825 */ /* 0x001fcc00078e021a */
[----:B------:R-:W4:Y:S04]  /*0e40*/  LDG.E.64 R26, desc[UR4][R26.64] ;  /* 0x000000041a1a7981 */ /* 0x000f28000c1e1b00 */
[----:B---3--:R0:W3:Y:S01]  /*0e50*/  LDG.E.64 R12, desc[UR4][R24.64+0x8] ;  /* 0x00000804180c7981 */ /* 0x0080e2000c1e1b00 */
[----:B------:R-:W5:Y:S08]  /*0e60*/  LDC.64 R28, c[0x0][0x398] ;  /* 0x0000e600ff1c7b82 */ /* 0x000f700000000a00 */
[----:B0-----:R-:W0:Y:S01]  /*0e70*/  LDC.64 R24, c[0x0][0x3b0] ;  /* 0x0000ec00ff187b82 */ /* 0x001e220000000a00 */
[----:B----4-:R-:W-:Y:S01]  /*0e80*/  DADD R16, -R16, R26 ;  /* 0x0000000010107229 */ /* 0x010fe2000000011a */
[----:B---3--:R-:W-:-:S07]  /*0e90*/  IMAD.WIDE R12, R8, 0x8, R12 ;  /* 0x00000008080c7825 */ /* 0x008fce00078e020c */
[----:B------:R-:W-:-:S08]  /*0ea0*/  DADD R16, R22, R16 ;  /* 0x0000000016107229 */ /* 0x000fd00000000010 */
[----:B------:R-:W-:-:S07]  /*0eb0*/  DFMA R10, R16, R6, R18 ;  /* 0x00000006100a722b */ /* 0x000fce0000000012 */
[----:B------:R3:W-:Y:S04]  /*0ec0*/  STG.E.64 desc[UR4][R12.64], R10 ;  /* 0x0000000a0c007986 */ /* 0x0007e8000c101b04 */
[----:B-----5:R-:W4:Y:S01]  /*0ed0*/  LDG.E.64 R16, desc[UR4][R28.64+0x8] ;  /* 0x000008041c107981 */ /* 0x020f22000c1e1b00 */
[----:B-1----:R-:W0:Y:S01]  /*0ee0*/  MUFU.RCP64H R23, UR8 ;  /* 0x0000000800177d08 */ /* 0x002e220008001800 */
[----:B------:R-:W-:-:S06]  /*0ef0*/  IMAD.MOV.U32 R22, RZ, RZ, 0x1 ;  /* 0x00000001ff167424 */ /* 0x000fcc00078e00ff */
[----:B0-----:R-:W-:Y:S01]  /*0f00*/  DFMA R26, R22, -R24, 1 ;  /* 0x3ff00000161a742b */ /* 0x001fe20000000818 */
[----:B----4-:R-:W-:-:S05]  /*0f10*/  IMAD.WIDE R18, R8, 0x8, R16 ;  /* 0x0000000808127825 */ /* 0x010fca00078e0210 */
[----:B------:R-:W2:Y:S02]  /*0f20*/  LDG.E.64 R20, desc[UR4][R18.64] ;  /* 0x0000000412147981 */ /* 0x000ea4000c1e1b00 */
[----:B------:R-:W-:Y:S01]  /*0f30*/  DFMA R26, R26, R26, R26 ;  /* 0x0000001a1a1a722b */ /* 0x000fe2000000001a */
[----:B------:R-:W-:Y:S01]  /*0f40*/  BSSY.RECONVERGENT B1, `(.L_x_10) ;  /* 0x0000016000017945 */ /* 0x000fe20003800200 */
[----:B------:R-:W-:-:S06]  /*0f50*/  IMAD.IADD R15, R8, 0x1, R15 ;  /* 0x00000001080f7824 */ /* 0x000fcc00078e020f */
[----:B------:R-:W-:-:S08]  /*0f60*/  DFMA R26, R22, R26, R22 ;  /* 0x0000001a161a722b */ /* 0x000fd00000000016 */
[----:B---3--:R-:W-:-:S08]  /*0f70*/  DFMA R10, R26, -R24, 1 ;  /* 0x3ff000001a0a742b */ /* 0x008fd00000000818 */
[----:B------:R-:W-:Y:S02]  /*0f80*/  DFMA R12, R26, R10, R26 ;  /* 0x0000000a1a0c722b */ /* 0x000fe4000000001a */
[----:B--2---:R-:W-:-:S08]  /*0f90*/  DMUL R22, R20, UR6 ;  /* 0x0000000614167c28 */ /* 0x004fd00008000000 */
        /* <DEDUP_REMOVED lines=8> */
[----:B------:R-:W-:Y:S01]  /*1020*/  MOV R10, R22 ;  /* 0x00000016000a7202 */ /* 0x000fe20000000f00 */
[----:B------:R-:W-:Y:S01]  /*1030*/  IMAD.MOV.U32 R11, RZ, RZ, R23 ;  /* 0x000000ffff0b7224 */ /* 0x000fe200078e0017 */
[----:B------:R-:W-:Y:S01]  /*1040*/  MOV R9, 0x1080 ;  /* 0x0000108000097802 */ /* 0x000fe20000000f00 */
[----:B0-----:R-:W-:Y:S02]  /*1050*/  IMAD.U32 R13, RZ, RZ, UR6 ;  /* 0x00000006ff0d7e24 */ /* 0x001fe4000f8e00ff */
[----:B------:R-:W-:-:S07]  /*1060*/  IMAD.U32 R12, RZ, RZ, UR7 ;  /* 0x00000007ff0c7e24 */ /* 0x000fce000f8e00ff */
[----:B------:R-:W-:Y:S05]  /*1070*/  CALL.REL.NOINC `($__internal_0_$__cuda_sm20_div_rn_f64_full) ;  /* 0x0000000400507944 */ /* 0x000fea0003c00000 */
[----:B------:R-:W-:Y:S01]  /*1080*/  MOV R26, R11 ;  /* 0x0000000b001a7202 */ /* 0x000fe20000000f00 */
[----:B------:R-:W-:-:S07]  /*1090*/  IMAD.MOV.U32 R27, RZ, RZ, R10 ;  /* 0x000000ffff1b7224 */ /* 0x000fce00078e000a */
.L_x_11:
[----:B------:R-:W-:Y:S05]  /*10a0*/  BSYNC.RECONVERGENT B1 ;  /* 0x0000000000017941 */ /* 0x000fea0003800200 */
.L_x_10:
        /* <DEDUP_REMOVED lines=21> */
[----:B------:R-:W-:Y:S01]  /*1200*/  IMAD.MOV.U32 R10, RZ, RZ, R22 ;  /* 0x000000ffff0a7224 */ /* 0x000fe200078e0016 */
[----:B------:R-:W-:Y:S02]  /*1210*/  MOV R11, R23 ;  /* 0x00000017000b7202 */ /* 0x000fe40000000f00 */
[----:B------:R-:W-:Y:S01]  /*1220*/  MOV R9, 0x1260 ;  /* 0x0000126000097802 */ /* 0x000fe20000000f00 */
[----:B0-----:R-:W-:Y:S02]  /*1230*/  IMAD.U32 R13, RZ, RZ, UR6 ;  /* 0x00000006ff0d7e24 */ /* 0x001fe4000f8e00ff */
[----:B------:R-:W-:-:S07]  /*1240*/  IMAD.U32 R12, RZ, RZ, UR7 ;  /* 0x00000007ff0c7e24 */ /* 0x000fce000f8e00ff */
[----:B------:R-:W-:Y:S05]  /*1250*/  CALL.REL.NOINC `($__internal_0_$__cuda_sm20_div_rn_f64_full) ;  /* 0x0000000000d87944 */ /* 0x000fea0003c00000 */
[----:B------:R-:W-:-:S04]  /*1260*/  LOP3.LUT R11, R11, R10, RZ, 0x3c, !PT ;  /* 0x0000000a0b0b7212 */ /* 0x000fc800078e3cff */
[----:B------:R-:W-:-:S04]  /*1270*/  LOP3.LUT R10, R11, R10, RZ, 0x3c, !PT ;  /* 0x0000000a0b0a7212 */ /* 0x000fc800078e3cff */
[----:B------:R-:W-:-:S07]  /*1280*/  LOP3.LUT R11, R11, R10, RZ, 0x3c, !PT ;  /* 0x0000000a0b0b7212 */ /* 0x000fce00078e3cff */
.L_x_13:
[----:B------:R-:W-:Y:S05]  /*1290*/  BSYNC.RECONVERGENT B1 ;  /* 0x0000000000017941 */ /* 0x000fea0003800200 */
.L_x_12:
[----:B------:R-:W0:Y:S08]  /*12a0*/  LDC.64 R28, c[0x0][0x3a0] ;  /* 0x0000e800ff1c7b82 */ /* 0x000e300000000a00 */
[----:B------:R-:W1:Y:S01]  /*12b0*/  LDC R9, c[0x0][0x3d0] ;  /* 0x0000f400ff097b82 */ /* 0x000e620000000800 */
[----:B0-----:R-:W2:Y:S01]  /*12c0*/  LDG.E.64 R22, desc[UR4][R28.64+0x8] ;  /* 0x000008041c167981 */ /* 0x001ea2000c1e1b00 */
[----:B------:R-:W-:-:S06]  /*12d0*/  IMAD.WIDE R12, R0, 0x8, R16 ;  /* 0x00000008000c7825 */ /* 0x000fcc00078e0210 */
[----:B------:R-:W3:Y:S01]  /*12e0*/  LDG.E.64 R12, desc[UR4][R12.64] ;  /* 0x000000040c0c7981 */ /* 0x000ee2000c1e1b00 */
[----:B-1----:R-:W-:Y:S01]  /*12f0*/  IMAD.WIDE R30, R9, 0x8, R18 ;  /* 0x00000008091e7825 */ /* 0x002fe200078e0212 */
[----:B------:R-:W0:Y:S05]  /*1300*/  LDC.64 R34, c[0x0][0x388] ;  /* 0x0000e200ff227b82 */ /* 0x000e2a0000000a00 */
[----:B------:R-:W4:Y:S04]  /*1310*/  LDG.E.64 R30, desc[UR4][R30.64] ;  /* 0x000000041e1e7981 */ /* 0x000f28000c1e1b00 */
[----:B0-----:R-:W5:Y:S01]  /*1320*/  LDG.E.64 R28, desc[UR4][R34.64+0x8] ;  /* 0x00000804221c7981 */ /* 0x001f62000c1e1b00 */
[----:B--2---:R-:W-:-:S03]  /*1330*/  IMAD.WIDE R16, R15, 0x8, R22 ;  /* 0x000000080f107825 */ /* 0x004fc600078e0216 */
[----:B------:R-:W2:Y:S01]  /*1340*/  LDG.E.64 R14, desc[UR4][R18.64+0x8] ;  /* 0x00000804120e7981 */ /* 0x000ea2000c1e1b00 */
[----:B------:R-:W-:-:S03]  /*1350*/  IMAD.WIDE R22, R0, 0x8, R22 ;  /* 0x0000000800167825 */ /* 0x000fc600078e0216 */
[----:B------:R-:W4:Y:S04]  /*1360*/  LDG.E.64 R16, desc[UR4][R16.64] ;  /* 0x0000000410107981 */ /* 0x000f28000c1e1b00 */
[----:B------:R-:W4:Y:S01]  /*1370*/  LDG.E.64 R22, desc[UR4][R22.64] ;  /* 0x0000000416167981 */ /* 0x000f22000c1e1b00 */
[C---:B---3--:R-:W-:Y:S02]  /*1380*/  DADD R32, R20.reuse, -R12 ;  /* 0x0000000014207229 */ /* 0x048fe4000000080c */
[----:B------:R-:W-:-:S06]  /*1390*/  DADD R20, R20, R20 ;  /* 0x0000000014147229 */ /* 0x000fcc0000000014 */
[----:B------:R-:W-:Y:S01]  /*13a0*/  DFMA R26, R32, -R10, R26 ;  /* 0x8000000a201a722b */ /* 0x000fe2000000001a */
[----:B-----5:R-:W-:Y:S01]  /*13b0*/  IMAD.WIDE R28, R8, 0x8, R28 ;  /* 0x00000008081c7825 */ /* 0x020fe200078e021c */
[----:B--2---:R-:W-:Y:S02]  /*13c0*/  DADD R14, R14, -R20 ;  /* 0x000000000e0e7229 */ /* 0x004fe40000000814 */
[----:B----4-:R-:W-:Y:S02]  /*13d0*/  DADD R10, R16, -R22 ;  /* 0x00000000100a7229 */ /* 0x010fe40000000816 */
[----:B------:R-:W-:-:S04]  /*13e0*/  DADD R20, -R20, R30 ;  /* 0x0000000014147229 */ /* 0x000fc8000000011e */
[----:B------:R-:W-:Y:S02]  /*13f0*/  DADD R14, R24, R14 ;  /* 0x00000000180e7229 */ /* 0x000fe4000000000e */
[----:B------:R-:W-:Y:S02]  /*1400*/  DFMA R10, R10, -R2, R26 ;  /* 0x800000020a0a722b */ /* 0x000fe4000000001a */
[----:B------:R-:W-:-:S06]  /*1410*/  DADD R20, R12, R20 ;  /* 0x000000000c147229 */ /* 0x000fcc0000000014 */
[----:B------:R-:W-:-:S08]  /*1420*/  DFMA R10, R14, R4, R10 ;  /* 0x000000040e0a722b */ /* 0x000fd0000000000a */
[----:B------:R-:W-:-:S07]  /*1430*/  DFMA R10, R20, R6, R10 ;  /* 0x00000006140a722b */ /* 0x000fce000000000a */
[----:B------:R1:W-:Y:S01]  /*1440*/  STG.E.64 desc[UR4][R28.64], R10 ;  /* 0x0000000a1c007986 */ /* 0x0003e2000c101b04 */
[----:B------:R-:W-:Y:S05]  /*1450*/  BRA `(.L_x_1) ;  /* 0x00000000004c7947 */ /* 0x000fea0003800000 */
.L_x_2:
[C---:B------:R-:W-:Y:S02]  /*1460*/  ISETP.NE.AND P1, PT, R10.reuse, R3, PT ;  /* 0x000000030a00720c */ /* 0x040fe40003f25270 */
[----:B------:R-:W-:Y:S02]  /*1470*/  ISETP.NE.AND P2, PT, R5, R2, PT ;  /* 0x000000020500720c */ /* 0x000fe40003f45270 */
[----:B------:R-:W-:-:S04]  /*1480*/  ISETP.NE.AND P0, PT, R10, RZ, P1 ;  /* 0x000000ff0a00720c */ /* 0x000fc80000f05270 */
[----:B------:R-:W-:-:S13]  /*1490*/  ISETP.NE.AND P0, PT, R5, RZ, P0 ;  /* 0x000000ff0500720c */ /* 0x000fda0000705270 */
[----:B------:R-:W-:Y:S05]  /*14a0*/  @P0 BRA P2, `(.L_x_1) ;  /* 0x0000000000380947 */ /* 0x000fea0001000000 */
[----:B------:R-:W0:Y:S02]  /*14b0*/  LDC.64 R6, c[0x0][0x380] ;  /* 0x0000e000ff067b82 */ /* 0x000e240000000a00 */
[----:B0-----:R-:W2:Y:S06]  /*14c0*/  LDG.E.64 R2, desc[UR4][R6.64+0x8] ;  /* 0x0000080406027981 */ /* 0x001eac000c1e1b00 */
[----:B------:R-:W0:Y:S01]  /*14d0*/  LDC.64 R10, c[0x0][0x388] ;  /* 0x0000e200ff0a7b82 */ /* 0x000e220000000a00 */
[----:B--2---:R-:W-:-:S05]  /*14e0*/  IMAD.WIDE R2, R8, 0x8, R2 ;  /* 0x0000000808027825 */ /* 0x004fca00078e0202 */
[----:B------:R2:W-:Y:S04]  /*14f0*/  STG.E.64 desc[UR4][R2.64], RZ ;  /* 0x000000ff02007986 */ /* 0x0005e8000c101b04 */
[----:B0-----:R-:W3:Y:S02]  /*1500*/  LDG.E.64 R4, desc[UR4][R10.64+0x8] ;  /* 0x000008040a047981 */ /* 0x001ee4000c1e1b00 */
[----:B---3--:R-:W-:-:S05]  /*1510*/  IMAD.WIDE R4, R8, 0x8, R4 ;  /* 0x0000000808047825 */ /* 0x008fca00078e0204 */
[----:B------:R2:W-:Y:S01]  /*1520*/  STG.E.64 desc[UR4][R4.64], RZ ;  /* 0x000000ff04007986 */ /* 0x0005e2000c101b04 */
[----:B------:R-:W-:Y:S05]  /*1530*/  @P1 BRA `(.L_x_1) ;  /* 0x0000000000141947 */ /* 0x000fea0003800000 */
[----:B--2---:R-:W2:Y:S01]  /*1540*/  LDG.E.64 R2, desc[UR4][R6.64+0x8] ;  /* 0x0000080406027981 */ /* 0x004ea2000c1e1b00 */
[----:B------:R-:W-:Y:S02]  /*1550*/  HFMA2 R5, -RZ, RZ, 1.984375, 0 ;  /* 0x3ff00000ff057431 */ /* 0x000fe400000001ff */
[----:B------:R-:W-:Y:S02]  /*1560*/  IMAD.MOV.U32 R4, RZ, RZ, 0x0 ;  /* 0x00000000ff047424 */ /* 0x000fe400078e00ff */
[----:B--2---:R-:W-:-:S05]  /*1570*/  IMAD.WIDE R2, R8, 0x8, R2 ;  /* 0x0000000808027825 */ /* 0x004fca00078e0202 */
[----:B------:R3:W-:Y:S02]  /*1580*/  STG.E.64 desc[UR4][R2.64], R4 ;  /* 0x0000000402007986 */ /* 0x0007e4000c101b04 */
.L_x_1:
[----:B------:R-:W-:Y:S05]  /*1590*/  BSYNC.RECONVERGENT B0 ;  /* 0x0000000000007941 */ /* 0x000fea0003800200 */
.L_x_0:
[----:B------:R-:W-:Y:S06]  /*15a0*/  BAR.SYNC.DEFER_BLOCKING 0x0 ;  /* 0x0000000000007b1d */ /* 0x000fec0000010000 */
[----:B------:R-:W-:Y:S05]  /*15b0*/  EXIT ;  /* 0x000000000000794d */ /* 0x000fea0003800000 */
        .weak           $__internal_0_$__cuda_sm20_div_rn_f64_full
        .type           $__internal_0_$__cuda_sm20_div_rn_f64_full,@function
        .size           $__internal_0_$__cuda_sm20_div_rn_f64_full,(.L_x_78 - $__internal_0_$__cuda_sm20_div_rn_f64_full)
$__internal_0_$__cuda_sm20_div_rn_f64_full:
[----:B------:R-:W-:Y:S01]  /*15c0*/  IMAD.MOV.U32 R33, RZ, RZ, R11 ;  /* 0x000000ffff217224 */ /* 0x000fe200078e000b */
[C---:B------:R-:W-:Y:S01]  /*15d0*/  FSETP.GEU.AND P0, PT, |R12|.reuse, 1.469367938527859385e-39, PT ;  /* 0x001000000c00780b */ /* 0x040fe20003f0e200 */
[----:B------:R-:W-:Y:S01]  /*15e0*/  IMAD.MOV.U32 R32, RZ, RZ, R10 ;  /* 0x000000ffff207224 */ /* 0x000fe200078e000a */
[----:B------:R-:W-:Y:S01]  /*15f0*/  LOP3.LUT R10, R12, 0x800fffff, RZ, 0xc0, !PT ;  /* 0x800fffff0c0a7812 */ /* 0x000fe200078ec0ff */
[--C-:B------:R-:W-:Y:S01]  /*1600*/  IMAD.MOV.U32 R28, RZ, RZ, R13.reuse ;  /* 0x000000ffff1c7224 */ /* 0x100fe200078e000d */
[C---:B------:R-:W-:Y:S01]  /*1610*/  FSETP.GEU.AND P2, PT, |R33|.reuse, 1.469367938527859385e-39, PT ;  /* 0x001000002100780b */ /* 0x040fe20003f4e200 */
[----:B------:R-:W-:Y:S01]  /*1620*/  IMAD.MOV.U32 R30, RZ, RZ, R13 ;  /* 0x000000ffff1e7224 */ /* 0x000fe200078e000d */
[----:B------:R-:W-:Y:S01]  /*1630*/  MOV R29, R12 ;  /* 0x0000000c001d7202 */ /* 0x000fe20000000f00 */
[----:B------:R-:W-:Y:S01]  /*1640*/  IMAD.MOV.U32 R36, RZ, RZ, R32 ;  /* 0x000000ffff247224 */ /* 0x000fe200078e0020 */
[----:B------:R-:W-:Y:S01]  /*1650*/  LOP3.LUT R31, R10, 0x3ff00000, RZ, 0xfc, !PT ;  /* 0x3ff000000a1f7812 */ /* 0x000fe200078efcff */
[----:B------:R-:W-:Y:S01]  /*1660*/  IMAD.MOV.U32 R34, RZ, RZ, 0x1 ;  /* 0x00000001ff227424 */ /* 0x000fe200078e00ff */
[----:B------:R-:W-:Y:S01]  /*1670*/  LOP3.LUT R10, R33, 0x7ff00000, RZ, 0xc0, !PT ;  /* 0x7ff00000210a7812 */ /* 0x000fe200078ec0ff */
[----:B------:R-:W-:Y:S01]  /*1680*/  BSSY.RECONVERGENT B2, `(.L_x_14) ;  /* 0x0000054000027945 */ /* 0x000fe20003800200 */
[----:B------:R-:W-:Y:S01]  /*1690*/  LOP3.LUT R12, R12, 0x7ff00000, RZ, 0xc0, !PT ;  /* 0x7ff000000c0c7812 */ /* 0x000fe200078ec0ff */
[----:B------:R-:W-:-:S03]  /*16a0*/  @!P0 DMUL R30, R28, 8.98846567431157953865e+307 ;  /* 0x7fe000001c1e8828 */ /* 0x000fc60000000000 */
[C---:B------:R-:W-:Y:S02]  /*16b0*/  ISETP.GE.U32.AND P1, PT, R10.reuse, R12, PT ;  /* 0x0000000c0a00720c */ /* 0x040fe40003f26070 */
[----:B------:R-:W-:Y:S01]  /*16c0*/  @!P2 LOP3.LUT R11, R29, 0x7ff00000, RZ, 0xc0, !PT ;  /* 0x7ff000001d0ba812 */ /* 0x000fe200078ec0ff */
[----:B------:R-:W0:Y:S01]  /*16d0*/  MUFU.RCP64H R35, R31 ;  /* 0x0000001f00237308 */ /* 0x000e220000001800 */
[----:B------:R-:W-:Y:S02]  /*16e0*/  @!P2 MOV R38, RZ ;  /* 0x000000ff0026a202 */ /* 0x000fe40000000f00 */
[----:B------:R-:W-:Y:S01]  /*16f0*/  @!P2 ISETP.GE.U32.AND P3, PT, R10, R11, PT ;  /* 0x0000000b0a00a20c */ /* 0x000fe20003f66070 */
[----:B------:R-:W-:Y:S01]  /*1700*/  IMAD.MOV.U32 R11, RZ, RZ, 0x1ca00000 ;  /* 0x1ca00000ff0b7424 */ /* 0x000fe200078e00ff */
[----:B------:R-:W-:-:S04]  /*1710*/  @!P0 LOP3.LUT R12, R31, 0x7ff00000, RZ, 0xc0, !PT ;  /* 0x7ff000001f0c8812 */ /* 0x000fc800078ec0ff */
[C---:B------:R-:W-:Y:S02]  /*1720*/  @!P2 SEL R14, R11.reuse, 0x63400000, !P3 ;  /* 0x634000000b0ea807 */ /* 0x040fe40005800000 */
[----:B------:R-:W-:Y:S02]  /*1730*/  SEL R13, R11, 0x63400000, !P1 ;  /* 0x634000000b0d7807 */ /* 0x000fe40004800000 */
[--C-:B------:R-:W-:Y:S02]  /*1740*/  @!P2 LOP3.LUT R14, R14, 0x80000000, R33.reuse, 0xf8, !PT ;  /* 0x800000000e0ea812 */ /* 0x100fe400078ef821 */
[----:B------:R-:W-:Y:S01]  /*1750*/  LOP3.LUT R37, R13, 0x800fffff, R33, 0xf8, !PT ;  /* 0x800fffff0d257812 */ /* 0x000fe200078ef821 */
[----:B------:R-:W-:Y:S01]  /*1760*/  IMAD.MOV.U32 R13, RZ, RZ, R10 ;  /* 0x000000ffff0d7224 */ /* 0x000fe200078e000a */
[----:B------:R-:W-:-:S06]  /*1770*/  @!P2 LOP3.LUT R39, R14, 0x100000, RZ, 0xfc, !PT ;  /* 0x001000000e27a812 */ /* 0x000fcc00078efcff */
[----:B------:R-:W-:Y:S02]  /*1780*/  @!P2 DFMA R36, R36, 2, -R38 ;  /* 0x400000002424a82b */ /* 0x000fe40000000826 */
[----:B0-----:R-:W-:-:S08]  /*1790*/  DFMA R38, R34, -R30, 1 ;  /* 0x3ff000002226742b */ /* 0x001fd0000000081e */
[----:B------:R-:W-:Y:S01]  /*17a0*/  DFMA R38, R38, R38, R38 ;  /* 0x000000262626722b */ /* 0x000fe20000000026 */
[----:B------:R-:W-:-:S05]  /*17b0*/  @!P2 LOP3.LUT R13, R37, 0x7ff00000, RZ, 0xc0, !PT ;  /* 0x7ff00000250da812 */ /* 0x000fca00078ec0ff */
[----:B------:R-:W-:Y:S02]  /*17c0*/  VIADD R14, R13, 0xffffffff ;  /* 0xffffffff0d0e7836 */ /* 0x000fe40000000000 */
[----:B------:R-:W-:-:S03]  /*17d0*/  DFMA R34, R34, R38, R34 ;  /* 0x000000262222722b */ /* 0x000fc60000000022 */
[----:B------:R-:W-:Y:S02]  /*17e0*/  ISETP.GT.U32.AND P0, PT, R14, 0x7feffffe, PT ;  /* 0x7feffffe0e00780c */ /* 0x000fe40003f04070 */
[----:B------:R-:W-:-:S03]  /*17f0*/  IADD3 R14, PT, PT, R12, -0x1, RZ ;  /* 0xffffffff0c0e7810 */ /* 0x000fc60007ffe0ff */
[----:B------:R-:W-:Y:S01]  /*1800*/  DFMA R40, R34, -R30, 1 ;  /* 0x3ff000002228742b */ /* 0x000fe2000000081e */
[----:B------:R-:W-:-:S07]  /*1810*/  ISETP.GT.U32.OR P0, PT, R14, 0x7feffffe, P0 ;  /* 0x7feffffe0e00780c */ /* 0x000fce0000704470 */
[----:B------:R-:W-:-:S08]  /*1820*/  DFMA R40, R34, R40, R34 ;  /* 0x000000282228722b */ /* 0x000fd00000000022 */
[----:B------:R-:W-:-:S08]  /*1830*/  DMUL R38, R40, R36 ;  /* 0x0000002428267228 */ /* 0x000fd00000000000 */
[----:B------:R-:W-:-:S08]  /*1840*/  DFMA R34, R38, -R30, R36 ;  /* 0x8000001e2622722b */ /* 0x000fd00000000024 */
[----:B------:R-:W-:Y:S01]  /*1850*/  DFMA R34, R40, R34, R38 ;  /* 0x000000222822722b */ /* 0x000fe20000000026 */
[----:B------:R-:W-:Y:S10]  /*1860*/  @P0 BRA `(.L_x_15) ;  /* 0x0000000000740947 */ /* 0x000ff40003800000 */
[----:B------:R-:W-:-:S04]  /*1870*/  LOP3.LUT R12, R29, 0x7ff00000, RZ, 0xc0, !PT ;  /* 0x7ff000001d0c7812 */ /* 0x000fc800078ec0ff */
[CC--:B------:R-:W-:Y:S02]  /*1880*/  VIADDMNMX R13, R10.reuse, -R12.reuse, 0xb9600000, !PT ;  /* 0xb96000000a0d7446 */ /* 0x0c0fe4000780090c */
[----:B------:R-:W-:Y:S01]  /*1890*/  ISETP.GE.U32.AND P0, PT, R10, R12, PT ;  /* 0x0000000c0a00720c */ /* 0x000fe20003f06070 */
[----:B------:R-:W-:Y:S01]  /*18a0*/  IMAD.MOV.U32 R12, RZ, RZ, RZ ;  /* 0x000000ffff0c7224 */ /* 0x000fe200078e00ff */
[----:B------:R-:W-:Y:S02]  /*18b0*/  VIMNMX R13, PT, PT, R13, 0x46a00000, PT ;  /* 0x46a000000d0d7848 */ /* 0x000fe40003fe0100 */
[----:B------:R-:W-:-:S05]  /*18c0*/  SEL R11, R11, 0x63400000, !P0 ;  /* 0x634000000b0b7807 */ /* 0x000fca0004000000 */
[----:B------:R-:W-:-:S04]  /*18d0*/  IMAD.IADD R11, R13, 0x1, -R11 ;  /* 0x000000010d0b7824 */ /* 0x000fc800078e0a0b */
[----:B------:R-:W-:-:S06]  /*18e0*/  VIADD R13, R11, 0x7fe00000 ;  /* 0x7fe000000b0d7836 */ /* 0x000fcc0000000000 */
[----:B------:R-:W-:-:S10]  /*18f0*/  DMUL R38, R34, R12 ;  /* 0x0000000c22267228 */ /* 0x000fd40000000000 */
[----:B------:R-:W-:-:S13]  /*1900*/  FSETP.GTU.AND P0, PT, |R39|, 1.469367938527859385e-39, PT ;  /* 0x001000002700780b */ /* 0x000fda0003f0c200 */
[----:B------:R-:W-:Y:S05]  /*1910*/  @P0 BRA `(.L_x_16) ;  /* 0x0000000000a80947 */ /* 0x000fea0003800000 */
[----:B------:R-:W-:Y:S01]  /*1920*/  DFMA R30, R34, -R30, R36 ;  /* 0x8000001e221e722b */ /* 0x000fe20000000024 */
[----:B------:R-:W-:-:S09]  /*1930*/  MOV R28, RZ ;  /* 0x000000ff001c7202 */ /* 0x000fd20000000f00 */
[C---:B------:R-:W-:Y:S02]  /*1940*/  FSETP.NEU.AND P0, PT, R31.reuse, RZ, PT ;  /* 0x000000ff1f00720b */ /* 0x040fe40003f0d000 */
[----:B------:R-:W-:-:S04]  /*1950*/  LOP3.LUT R10, R31, 0x80000000, R29, 0x48, !PT ;  /* 0x800000001f0a7812 */ /* 0x000fc800078e481d */
[----:B------:R-:W-:-:S07]  /*1960*/  LOP3.LUT R29, R10, R13, RZ, 0xfc, !PT ;  /* 0x0000000d0a1d7212 */ /* 0x000fce00078efcff */
[----:B------:R-:W-:Y:S05]  /*1970*/  @!P0 BRA `(.L_x_16) ;  /* 0x0000000000908947 */ /* 0x000fea0003800000 */
[----:B------:R-:W-:Y:S01]  /*1980*/  IMAD.MOV R13, RZ, RZ, -R11 ;  /* 0x000000ffff0d7224 */ /* 0x000fe200078e0a0b */
[----:B------:R-:W-:Y:S01]  /*1990*/  IADD3 R11, PT, PT, -R11, -0x43300000, RZ ;  /* 0xbcd000000b0b7810 */ /* 0x000fe20007ffe1ff */
[----:B------:R-:W-:-:S06]  /*19a0*/  IMAD.MOV.U32 R12, RZ, RZ, RZ ;  /* 0x000000ffff0c7224 */ /* 0x000fcc00078e00ff */
[----:B------:R-:W-:Y:S02]  /*19b0*/  DFMA R12, R38, -R12, R34 ;  /* 0x8000000c260c722b */ /* 0x000fe40000000022 */
[----:B------:R-:W-:-:S08]  /*19c0*/  DMUL.RP R34, R34, R28 ;  /* 0x0000001c22227228 */ /* 0x000fd00000008000 */
[----:B------:R-:W-:Y:S02]  /*19d0*/  FSETP.NEU.AND P0, PT, |R13|, R11, PT ;  /* 0x0000000b0d00720b */ /* 0x000fe40003f0d200 */
[----:B------:R-:W-:Y:S02]  /*19e0*/  LOP3.LUT R10, R35, R10, RZ, 0x3c, !PT ;  /* 0x0000000a230a7212 */ /* 0x000fe400078e3cff */
[----:B------:R-:W-:Y:S02]  /*19f0*/  FSEL R11, R34, R38, !P0 ;  /* 0x00000026220b7208 */ /* 0x000fe40004000000 */
[----:B------:R-:W-:-:S03]  /*1a00*/  FSEL R10, R10, R39, !P0 ;  /* 0x000000270a0a7208 */ /* 0x000fc60004000000 */
[----:B------:R-:W-:Y:S01]  /*1a10*/  IMAD.MOV.U32 R38, RZ, RZ, R11 ;  /* 0x000000ffff267224 */ /* 0x000fe200078e000b */
[----:B------:R-:W-:Y:S01]  /*1a20*/  MOV R39, R10 ;  /* 0x0000000a00277202 */ /* 0x000fe20000000f00 */
[----:B------:R-:W-:Y:S06]  /*1a30*/  BRA `(.L_x_16) ;  /* 0x0000000000607947 */ /* 0x000fec0003800000 */
.L_x_15:
[----:B------:R-:W-:-:S14]  /*1a40*/  DSETP.NAN.AND P0, PT, R32, R32, PT ;  /* 0x000000202000722a */ /* 0x000fdc0003f08000 */
[----:B------:R-:W-:Y:S05]  /*1a50*/  @P0 BRA `(.L_x_17) ;  /* 0x00000000004c0947 */ /* 0x000fea0003800000 */
[----:B------:R-:W-:-:S14]  /*1a60*/  DSETP.NAN.AND P0, PT, R28, R28, PT ;  /* 0x0000001c1c00722a */ /* 0x000fdc0003f08000 */
[----:B------:R-:W-:Y:S05]  /*1a70*/  @P0 BRA `(.L_x_18) ;  /* 0x0000000000340947 */ /* 0x000fea0003800000 */
[----:B------:R-:W-:Y:S01]  /*1a80*/  ISETP.NE.AND P0, PT, R13, R12, PT ;  /* 0x0000000c0d00720c */ /* 0x000fe20003f05270 */
[----:B------:R-:W-:Y:S02]  /*1a90*/  IMAD.MOV.U32 R38, RZ, RZ, 0x0 ;  /* 0x00000000ff267424 */ /* 0x000fe400078e00ff */
[----:B------:R-:W-:-:S10]  /*1aa0*/  IMAD.MOV.U32 R39, RZ, RZ, -0x80000 ;  /* 0xfff80000ff277424 */ /* 0x000fd400078e00ff */
[----:B------:R-:W-:Y:S05]  /*1ab0*/  @!P0 BRA `(.L_x_16) ;  /* 0x0000000000408947 */ /* 0x000fea0003800000 */
[----:B------:R-:W-:Y:S02]  /*1ac0*/  ISETP.NE.AND P0, PT, R13, 0x7ff00000, PT ;  /* 0x7ff000000d00780c */ /* 0x000fe40003f05270 */
[----:B------:R-:W-:Y:S02]  /*1ad0*/  LOP3.LUT R28, R33, 0x80000000, R29, 0x48, !PT ;  /* 0x80000000211c7812 */ /* 0x000fe400078e481d */
[----:B------:R-:W-:-:S13]  /*1ae0*/  ISETP.EQ.OR P0, PT, R12, RZ, !P0 ;  /* 0x000000ff0c00720c */ /* 0x000fda0004702670 */
[----:B------:R-:W-:Y:S01]  /*1af0*/  @P0 LOP3.LUT R10, R28, 0x7ff00000, RZ, 0xfc, !PT ;  /* 0x7ff000001c0a0812 */ /* 0x000fe200078efcff */
[----:B------:R-:W-:Y:S01]  /*1b00*/  @!P0 IMAD.MOV.U32 R38, RZ, RZ, RZ ;  /* 0x000000ffff268224 */ /* 0x000fe200078e00ff */
[----:B------:R-:W-:Y:S01]  /*1b10*/  @!P0 MOV R39, R28 ;  /* 0x0000001c00278202 */ /* 0x000fe20000000f00 */
[----:B------:R-:W-:Y:S02]  /*1b20*/  @P0 IMAD.MOV.U32 R38, RZ, RZ, RZ ;  /* 0x000000ffff260224 */ /* 0x000fe400078e00ff */
[----:B------:R-:W-:Y:S01]  /*1b30*/  @P0 IMAD.MOV.U32 R39, RZ, RZ, R10 ;  /* 0x000000ffff270224 */ /* 0x000fe200078e000a */
[----:B------:R-:W-:Y:S06]  /*1b40*/  BRA `(.L_x_16) ;  /* 0x00000000001c7947 */ /* 0x000fec0003800000 */
.L_x_18:
[----:B------:R-:W-:Y:S01]  /*1b50*/  LOP3.LUT R10, R29, 0x80000, RZ, 0xfc, !PT ;  /* 0x000800001d0a7812 */ /* 0x000fe200078efcff */
[----:B------:R-:W-:-:S03]  /*1b60*/  IMAD.MOV.U32 R38, RZ, RZ, R28 ;  /* 0x000000ffff267224 */ /* 0x000fc600078e001c */
[----:B------:R-:W-:Y:S01]  /*1b70*/  MOV R39, R10 ;  /* 0x0000000a00277202 */ /* 0x000fe20000000f00 */
[----:B------:R-:W-:Y:S06]  /*1b80*/  BRA `(.L_x_16) ;  /* 0x00000000000c7947 */ /* 0x000fec0003800000 */
.L_x_17:
[----:B------:R-:W-:Y:S01]  /*1b90*/  LOP3.LUT R10, R33, 0x80000, RZ, 0xfc, !PT ;  /* 0x00080000210a7812 */ /* 0x000fe200078efcff */
[----:B------:R-:W-:-:S04]  /*1ba0*/  IMAD.MOV.U32 R38, RZ, RZ, R32 ;  /* 0x000000ffff267224 */ /* 0x000fc800078e0020 */
[----:B------:R-:W-:-:S07]  /*1bb0*/  IMAD.MOV.U32 R39, RZ, RZ, R10 ;  /* 0x000000ffff277224 */ /* 0x000fce00078e000a */
.L_x_16:
[----:B------:R-:W-:Y:S05]  /*1bc0*/  BSYNC.RECONVERGENT B2 ;  /* 0x0000000000027941 */ /* 0x000fea0003800200 */
.L_x_14:
[----:B------:R-:W-:Y:S01]  /*1bd0*/  IMAD.MOV.U32 R12, RZ, RZ, R9 ;  /* 0x000000ffff0c7224 */ /* 0x000fe200078e0009 */
[----:B------:R-:W-:Y:S01]  /*1be0*/  MOV R10, R39 ;  /* 0x00000027000a7202 */ /* 0x000fe20000000f00 */
[----:B------:R-:W-:Y:S02]  /*1bf0*/  IMAD.MOV.U32 R13, RZ, RZ, 0x0 ;  /* 0x00000000ff0d7424 */ /* 0x000fe400078e00ff */
[----:B------:R-:W-:Y:S02]  /*1c00*/  IMAD.MOV.U32 R11, RZ, RZ, R38 ;  /* 0x000000ffff0b7224 */ /* 0x000fe400078e0026 */
[----:B------:R-:W-:Y:S05]  /*1c10*/  RET.REL.NODEC R12 `(_Z11compute_u_vP6matrixS0_S0_S0_PKS_dddddii) ;  /* 0xffffffe00cf87950 */ /* 0x000fea0003c3ffff */
.L_x_19:
[----:B------:R-:W-:-:S00]  /*1c20*/  BRA `(.L_x_19) ;  /* 0xfffffffc00fc7947 */ /* 0x000fc0000383ffff */
[----:B------:R-:W-:-:S00]  /*1c30*/  NOP ;  /* 0x0000000000007918 */ /* 0x000fc00000000000 */
        /* <DEDUP_REMOVED lines=12> */
.L_x_78:


//--------------------- .text._Z9compute_pP6matrixS0_PKS_ddiii --------------------------
	.section	.text._Z9compute_pP6matrixS0_PKS_ddiii,"ax",@progbits
	.align	128
        .global         _Z9compute_pP6matrixS0_PKS_ddiii
        .type           _Z9compute_pP6matrixS0_PKS_ddiii,@function
        .size           _Z9compute_pP6matrixS0_PKS_ddiii,(.L_x_79 - _Z9compute_pP6matrixS0_PKS_ddiii)
        .other          _Z9compute_pP6matrixS0_PKS_ddiii,@"STO_CUDA_ENTRY STV_DEFAULT"
_Z9compute_pP6matrixS0_PKS_ddiii:
.text._Z9compute_pP6matrixS0_PKS_ddiii:
[----:B------:R-:W0:Y:S01]  /*0000*/  LDC R1, c[0x0][0x37c] ;  /* 0x0000df00ff017b82 */ /* 0x000e220000000800 */
[----:B------:R-:W1:Y:S01]  /*0010*/  LDCU UR6, c[0x0][0x3ac] ;  /* 0x00007580ff0677ac */ /* 0x000e620008000800 */
[----:B------:R-:W2:Y:S06]  /*0020*/  S2R R28, SR_TID.X ;  /* 0x00000000001c7919 */ /* 0x000eac0000002100 */
[----:B------:R-:W2:Y:S01]  /*0030*/  S2UR UR5, SR_CTAID.X ;  /* 0x00000000000579c3 */ /* 0x000ea20000002500 */
[----:B------:R-:W3:Y:S07]  /*0040*/  LDCU UR4, c[0x0][0x3a8] ;  /* 0x00007500ff0477ac */ /* 0x000eee0008000800 */
[----:B------:R-:W2:Y:S01]  /*0050*/  LDC R5, c[0x0][0x360] ;  /* 0x0000d800ff057b82 */ /* 0x000ea20000000800 */
[----:B-1----:R-:W-:Y:S01]  /*0060*/  IMAD.U32 R0, RZ, RZ, UR6 ;  /* 0x00000006ff007e24 */ /* 0x002fe2000f8e00ff */
[----:B---3--:R-:W-:-:S04]  /*0070*/  UISETP.GE.AND UP0, UPT, UR4, 0x1, UPT ;  /* 0x000000010400788c */ /* 0x008fc8000bf06270 */
[----:B------:R-:W-:-:S04]  /*0080*/  IABS R7, R0 ;  /* 0x0000000000077213 */ /* 0x000fc80000000000 */
[----:B------:R-:W1:Y:S01]  /*0090*/  I2F.RP R0, R7 ;  /* 0x0000000700007306 */ /* 0x000e620000209400 */
[----:B------:R-:W-:Y:S01]  /*00a0*/  PLOP3.LUT P0, PT, PT, PT, UP0, 0x80, 0x8 ;  /* 0x000000000008781c */ /* 0x000fe20003f0f008 */
[----:B--2---:R-:W-:-:S06]  /*00b0*/  IMAD R28, R5, UR5, R28 ;  /* 0x00000005051c7c24 */ /* 0x004fcc000f8e021c */
[----:B-1----:R-:W1:Y:S02]  /*00c0*/  MUFU.RCP R0, R0 ;  /* 0x0000000000007308 */ /* 0x002e640000001000 */
[----:B-1----:R-:W-:Y:S01]  /*00d0*/  VIADD R2, R0, 0xffffffe ;  /* 0x0ffffffe00027836 */ /* 0x002fe20000000000 */
[----:B------:R-:W-:-:S05]  /*00e0*/  IABS R0, R28 ;  /* 0x0000001c00007213 */ /* 0x000fca0000000000 */
[----:B------:R1:W2:Y:S02]  /*00f0*/  F2I.FTZ.U32.TRUNC.NTZ R3, R2 ;  /* 0x0000000200037305 */ /* 0x0002a4000021f000 */
[----:B-1----:R-:W-:Y:S02]  /*0100*/  IMAD.MOV.U32 R2, RZ, RZ, RZ ;  /* 0x000000ffff027224 */ /* 0x002fe400078e00ff */
[----:B--2---:R-:W-:-:S04]  /*0110*/  IMAD.MOV R4, RZ, RZ, -R3 ;  /* 0x000000ffff047224 */ /* 0x004fc800078e0a03 */
[----:B------:R-:W-:-:S04]  /*0120*/  IMAD R5, R4, R7, RZ ;  /* 0x0000000704057224 */ /* 0x000fc800078e02ff */
[----:B------:R-:W-:-:S06]  /*0130*/  IMAD.HI.U32 R3, R3, R5, R2 ;  /* 0x0000000503037227 */ /* 0x000fcc00078e0002 */
[----:B------:R-:W-:-:S04]  /*0140*/  IMAD.HI.U32 R3, R3, R0, RZ ;  /* 0x0000000003037227 */ /* 0x000fc800078e00ff */
[----:B------:R-:W-:-:S04]  /*0150*/  IMAD.MOV R2, RZ, RZ, -R3 ;  /* 0x000000ffff027224 */ /* 0x000fc800078e0a03 */
[----:B------:R-:W-:Y:S01]  /*0160*/  IMAD R0, R7, R2, R0 ;  /* 0x0000000207007224 */ /* 0x000fe200078e0200 */
[----:B0-----:R-:W-:Y:S06]  /*0170*/  @!P0 EXIT ;  /* 0x000000000000894d */ /* 0x001fec0003800000 */
[----:B------:R-:W-:Y:S01]  /*0180*/  ISETP.GT.U32.AND P1, PT, R7, R0, PT ;  /* 0x000000000700720c */ /* 0x000fe20003f24070 */
[----:B------:R-:W0:Y:S01]  /*0190*/  LDC.64 R18, c[0x0][0x3a0] ;  /* 0x0000e800ff127b82 */ /* 0x000e220000000a00 */
[C---:B------:R-:W-:Y:S01]  /*01a0*/  LOP3.LUT R2, R28.reuse, UR6, RZ, 0x3c, !PT ;  /* 0x000000061c027c12 */ /* 0x040fe2000f8e3cff */
[----:B------:R-:W1:Y:S01]  /*01b0*/  LDCU UR45, c[0x0][0x3b0] ;  /* 0x00007600ff2d77ac */ /* 0x000e620008000800 */
[C---:B------:R-:W-:Y:S01]  /*01c0*/  ISETP.GE.AND P2, PT, R28.reuse, RZ, PT ;  /* 0x000000ff1c00720c */ /* 0x040fe20003f46270 */
[----:B------:R-:W-:Y:S01]  /*01d0*/  VIADD R26, R28, -UR6 ;  /* 0x800000061c1a7c36 */ /* 0x000fe20008000000 */
[----:B------:R-:W-:Y:S01]  /*01e0*/  ISETP.GE.AND P3, PT, R2, RZ, PT ;  /* 0x000000ff0200720c */ /* 0x000fe20003f66270 */
[----:B------:R-:W-:Y:S02]  /*01f0*/  UIADD3 UR47, UPT, UPT, UR6, -0x1, URZ ;  /* 0xffffffff062f7890 */ /* 0x000fe4000fffe0ff */
[----:B------:R-:W2:Y:S01]  /*0200*/  LDC.64 R16, c[0x0][0x398] ;  /* 0x0000e600ff107b82 */ /* 0x000ea20000000a00 */
[----:B------:R-:W-:Y:S01]  /*0210*/  UISETP.NE.AND UP0, UPT, UR4, 0x1, UPT ;  /* 0x000000010400788c */ /* 0x000fe2000bf05270 */
[----:B------:R-:W3:Y:S02]  /*0220*/  LDCU.64 UR40, c[0x0][0x358] ;  /* 0x00006b00ff2877ac */ /* 0x000ee40008000a00 */
[----:B------:R-:W-:-:S02]  /*0230*/  @!P1 IMAD.IADD R0, R0, 0x1, -R7 ;  /* 0x0000000100009824 */ /* 0x000fc400078e0a07 */
[----:B------:R-:W-:-:S03]  /*0240*/  @!P1 VIADD R3, R3, 0x1 ;  /* 0x0000000103039836 */ /* 0x000fc60000000000 */
[CC--:B------:R-:W-:Y:S02]  /*0250*/  ISETP.GE.U32.AND P0, PT, R0.reuse, R7.reuse, PT ;  /* 0x000000070000720c */ /* 0x0c0fe40003f06070 */
[-C--:B------:R-:W-:Y:S01]  /*0260*/  ISETP.GT.U32.AND P1, PT, R7, R0.reuse, PT ;  /* 0x000000000700720c */ /* 0x080fe20003f24070 */
[----:B-1----:R-:W-:Y:S01]  /*0270*/  UIADD3 UR5, UPT, UPT, UR45, -0x1, URZ ;  /* 0xffffffff2d057890 */ /* 0x002fe2000fffe0ff */
[----:B------:R-:W-:Y:S01]  /*0280*/  IADD3 R5, PT, PT, R0, -R7, RZ ;  /* 0x8000000700057210 */ /* 0x000fe20007ffe0ff */
[----:B------:R-:W-:Y:S01]  /*0290*/  UIMAD UR45, UR6, UR45, URZ ;  /* 0x0000002d062d72a4 */ /* 0x000fe2000f8e02ff */
[----:B0-----:R-:W-:Y:S02]  /*02a0*/  DMUL R18, R18, R18 ;  /* 0x0000001212127228 */ /* 0x001fe40000000000 */
[----:B------:R-:W-:Y:S01]  /*02b0*/  SEL R0, R5, R0, !P1 ;  /* 0x0000000005007207 */ /* 0x000fe20004800000 */
[----:B------:R-:W-:Y:S02]  /*02c0*/  UIADD3 UR48, UPT, UPT, UR45, -UR6, URZ ;  /* 0x800000062d307290 */ /* 0x000fe4000fffe0ff */
[----:B------:R-:W-:-:S02]  /*02d0*/  LOP3.LUT R5, RZ, UR6, RZ, 0x33, !PT ;  /* 0x00000006ff057c12 */ /* 0x000fc4000f8e33ff */
[----:B------:R-:W-:Y:S01]  /*02e0*/  @P0 VIADD R3, R3, 0x1 ;  /* 0x0000000103030836 */ /* 0x000fe20000000000 */
[----:B------:R-:W-:Y:S01]  /*02f0*/  ISETP.NE.AND P0, PT, RZ, UR6, PT ;  /* 0x00000006ff007c0c */ /* 0x000fe2000bf05270 */
[----:B--2---:R-:W-:Y:S01]  /*0300*/  DMUL R16, R16, R16 ;  /* 0x0000001010107228 */ /* 0x004fe20000000000 */
[----:B------:R-:W-:Y:S02]  /*0310*/  @!P2 IMAD.MOV R0, RZ, RZ, -R0 ;  /* 0x000000ffff00a224 */ /* 0x000fe400078e0a00 */
[----:B------:R-:W-:-:S03]  /*0320*/  IMAD.MOV.U32 R4, RZ, RZ, R3 ;  /* 0x000000ffff047224 */ /* 0x000fc600078e0003 */
[----:B------:R-:W-:Y:S01]  /*0330*/  SEL R27, R5, R0, !P0 ;  /* 0x00000000051b7207 */ /* 0x000fe20004000000 */
[----:B------:R-:W-:Y:S01]  /*0340*/  @!P3 IMAD.MOV R4, RZ, RZ, -R4 ;  /* 0x000000ffff04b224 */ /* 0x000fe200078e0a04 */
[----:B------:R-:W-:-:S04]  /*0350*/  DADD R2, R18, R16 ;  /* 0x0000000012027229 */ /* 0x000fc80000000010 */
[----:B------:R-:W-:Y:S02]  /*0360*/  SEL R0, R5, R4, !P0 ;  /* 0x0000000405007207 */ /* 0x000fe40004000000 */
[C---:B------:R-:W-:Y:S02]  /*0370*/  ISETP.GE.AND P0, PT, R27.reuse, UR47, PT ;  /* 0x0000002f1b007c0c */ /* 0x040fe4000bf06270 */
[----:B------:R-:W-:Y:S01]  /*0380*/  DADD R4, R2, R2 ;  /* 0x0000000002047229 */ /* 0x000fe20000000002 */
[C---:B------:R-:W-:Y:S02]  /*0390*/  ISETP.NE.AND P1, PT, R0.reuse, UR5, PT ;  /* 0x0000000500007c0c */ /* 0x040fe4000bf25270 */
[C---:B------:R-:W-:Y:S02]  /*03a0*/  ISETP.LT.AND P4, PT, R0.reuse, UR5, !P0 ;  /* 0x0000000500007c0c */ /* 0x040fe4000c781270 */
[----:B------:R-:W-:Y:S02]  /*03b0*/  VIMNMX R2, PT, PT, R27, R0, PT ;  /* 0x000000001b027248 */ /* 0x000fe40003fe0100 */
[----:B------:R-:W-:-:S02]  /*03c0*/  ISETP.EQ.OR P0, PT, R0, RZ, !P1 ;  /* 0x000000ff0000720c */ /* 0x000fc40004f02670 */
[----:B------:R-:W-:Y:S02]  /*03d0*/  ISETP.GT.AND P1, PT, R2, RZ, P4 ;  /* 0x000000ff0200720c */ /* 0x000fe40002724270 */
[----:B------:R-:W-:Y:S02]  /*03e0*/  R2UR UR42, R4 ;  /* 0x00000000042a72ca */ /* 0x000fe400000e0000 */
[----:B------:R-:W-:Y:S02]  /*03f0*/  R2UR UR43, R5 ;  /* 0x00000000052b72ca */ /* 0x000fe400000e0000 */
[----:B------:R-:W-:Y:S02]  /*0400*/  ISETP.EQ.OR P0, PT, R27, RZ, P0 ;  /* 0x000000ff1b00720c */ /* 0x000fe40000702670 */
[----:B------:R-:W-:Y:S02]  /*0410*/  P2R R25, PR, RZ, 0x2 ;  /* 0x00000002ff197803 */ /* 0x000fe40000000000 */
[----:B------:R-:W-:-:S02]  /*0420*/  ISETP.GT.AND P2, PT, R2, RZ, PT ;  /* 0x000000ff0200720c */ /* 0x000fc40003f44270 */
[----:B------:R-:W-:Y:S02]  /*0430*/  ISETP.GT.AND P1, PT, R2, RZ, PT ;  /* 0x000000ff0200720c */ /* 0x000fe40003f24270 */
[----:B------:R-:W-:Y:S02]  /*0440*/  ISETP.EQ.OR P0, PT, R27, UR47, P0 ;  /* 0x0000002f1b007c0c */ /* 0x000fe40008702670 */
[----:B------:R-:W-:Y:S02]  /*0450*/  P2R R23, PR, RZ, 0x10 ;  /* 0x00000010ff177803 */ /* 0x000fe40000000000 */
[----:B------:R-:W-:Y:S02]  /*0460*/  P2R R2, PR, RZ, 0x4 ;  /* 0x00000004ff027803 */ /* 0x000fe40000000000 */
[----:B------:R-:W-:Y:S02]  /*0470*/  P2R R22, PR, RZ, 0x2 ;  /* 0x00000002ff167803 */ /* 0x000fe40000000000 */
[----:B------:R-:W-:Y:S01]  /*0480*/  P2R R24, PR, RZ, 0x1 ;  /* 0x00000001ff187803 */ /* 0x000fe20000000000 */
[----:B---3--:R-:W-:Y:S06]  /*0490*/  BRA.U !UP0, `(.L_x_20) ;  /* 0x0000000d08e47547 */ /* 0x008fec000b800000 */
[----:B------:R-:W-:Y:S01]  /*04a0*/  ULOP3.LUT UR4, UR4, 0x7ffffffe, URZ, 0xc0, !UPT ;  /* 0x7ffffffe04047892 */ /* 0x000fe2000f8ec0ff */
[----:B------:R-:W0:Y:S01]  /*04b0*/  LDCU.64 UR38, c[0x0][0x398] ;  /* 0x00007300ff2677ac */ /* 0x000e220008000a00 */
[----:B------:R-:W1:Y:S02]  /*04c0*/  LDCU.64 UR36, c[0x0][0x3a0] ;  /* 0x00007400ff2477ac */ /* 0x000e640008000a00 */
[----:B------:R-:W-:-:S12]  /*04d0*/  UIADD3 UR44, UPT, UPT, -UR4, URZ, URZ ;  /* 0x000000ff042c7290 */ /* 0x000fd8000fffe1ff */
.L_x_42:
[----:B------:R-:W-:Y:S01]  /*04e0*/  ISETP.GE.AND P0, PT, R28, UR45, PT ;  /* 0x0000002d1c007c0c */ /* 0x000fe2000bf06270 */
[----:B------:R-:W-:Y:S01]  /*04f0*/  UIADD3 UR44, UPT, UPT, UR44, 0x2, URZ ;  /* 0x000000022c2c7890 */ /* 0x000fe2000fffe0ff */
[----:B------:R-:W-:Y:S03]  /*0500*/  BSSY.RECONVERGENT B0, `(.L_x_21) ;  /* 0x000000c000007945 */ /* 0x000fe60003800200 */
[----:B------:R-:W-:-:S04]  /*0510*/  UISETP.NE.AND UP0, UPT, UR44, URZ, UPT ;  /* 0x000000ff2c00728c */ /* 0x000fc8000bf05270 */
[----:B------:R-:W-:-:S04]  /*0520*/  UP2UR UR46, UPR, URZ, 0x1 ;  /* 0x00000001ff2e7883 */ /* 0x000fc80008000000 */
[----:B01234-:R-:W-:Y:S08]  /*0530*/  @P0 BRA `(.L_x_22) ;  /* 0x0000000000200947 */ /* 0x01fff00003800000 */
[----:B------:R-:W2:Y:S02]  /*0540*/  LDC.64 R8, c[0x0][0x388] ;  /* 0x0000e200ff087b82 */ /* 0x000ea40000000a00 */
[----:B--2---:R-:W2:Y:S06]  /*0550*/  LDG.E.64 R4, desc[UR40][R8.64+0x8] ;  /* 0x0000082808047981 */ /* 0x004eac000c1e1b00 */
[----:B------:R-:W3:Y:S02]  /*0560*/  LDC.64 R10, c[0x0][0x380] ;  /* 0x0000e000ff0a7b82 */ /* 0x000ee40000000a00 */
[----:B---3--:R-:W3:Y:S01]  /*0570*/  LDG.E.64 R6, desc[UR40][R10.64+0x8] ;  /* 0x000008280a067981 */ /* 0x008ee2000c1e1b00 */
[----:B--2---:R-:W-:-:S06]  /*0580*/  IMAD.WIDE R4, R28, 0x8, R4 ;  /* 0x000000081c047825 */ /* 0x004fcc00078e0204 */
[----:B------:R-:W2:Y:S01]  /*0590*/  LD.E.64 R4, desc[UR40][R4.64] ;  /* 0x0000002804047980 */ /* 0x000ea2000c101b00 */
[----:B---3--:R-:W-:-:S05]  /*05a0*/  IMAD.WIDE R6, R28, 0x8, R6 ;  /* 0x000000081c067825 */ /* 0x008fca00078e0206 */
[----:B--2---:R2:W-:Y:S02]  /*05b0*/  ST.E.64 desc[UR40][R6.64], R4 ;  /* 0x0000000406007985 */ /* 0x0045e4000c101b28 */
.L_x_22:
[----:B01----:R-:W-:Y:S05]  /*05c0*/  BSYNC.RECONVERGENT B0 ;  /* 0x0000000000007941 */ /* 0x003fea0003800200 */
.L_x_21:
[----:B------:R-:W-:Y:S06]  /*05d0*/  BAR.SYNC.DEFER_BLOCKING 0x0 ;  /* 0x0000000000007b1d */ /* 0x000fec0000010000 */
[----:B------:R-:W-:Y:S05]  /*05e0*/  @P0 BRA `(.L_x_23) ;  /* 0x00000004009c0947 */ /* 0x000fea0003800000 */
[----:B------:R-:W0:Y:S01]  /*05f0*/  LDC R3, c[0x0][0x3ac] ;  /* 0x0000eb00ff037b82 */ /* 0x000e220000000800 */
[----:B------:R-:W-:-:S13]  /*0600*/  ISETP.NE.AND P1, PT, R25, RZ, PT ;  /* 0x000000ff1900720c */ /* 0x000fda0003f25270 */
[----:B------:R-:W-:Y:S05]  /*0610*/  @!P1 BRA `(.L_x_24) ;  /* 0x0000000000dc9947 */ /* 0x000fea0003800000 */
[----:B------:R-:W2:Y:S08]  /*0620*/  LDC.64 R12, c[0x0][0x380] ;  /* 0x0000e000ff0c7b82 */ /* 0x000eb00000000a00 */
[----:B------:R-:W1:Y:S01]  /*0630*/  LDC.64 R14, c[0x0][0x390] ;  /* 0x0000e400ff0e7b82 */ /* 0x000e620000000a00 */
[----:B--2---:R2:W3:Y:S04]  /*0640*/  LDG.E.64 R4, desc[UR40][R12.64+0x8] ;  /* 0x000008280c047981 */ /* 0x0044e8000c1e1b00 */
[----:B-1----:R-:W4:Y:S01]  /*0650*/  LDG.E.64 R6, desc[UR40][R14.64+0x8] ;  /* 0x000008280e067981 */ /* 0x002f22000c1e1b00 */
[----:B--2---:R-:W1:Y:S01]  /*0660*/  MUFU.RCP64H R13, UR43 ;  /* 0x0000002b000d7d08 */ /* 0x004e620008001800 */
[----:B---3--:R-:W-:-:S04]  /*0670*/  IMAD.WIDE R30, R28, 0x8, R4 ;  /* 0x000000081c1e7825 */ /* 0x008fc800078e0204 */
[----:B------:R-:W-:Y:S01]  /*0680*/  IMAD.WIDE R32, R26, 0x8, R4 ;  /* 0x000000081a207825 */ /* 0x000fe200078e0204 */
[----:B------:R-:W2:Y:S03]  /*0690*/  LD.E.64 R8, desc[UR40][R30.64+0x8] ;  /* 0x000008281e087980 */ /* 0x000ea6000c101b00 */
[----:B----4-:R-:W-:Y:S01]  /*06a0*/  IMAD.WIDE R34, R28, 0x8, R6 ;  /* 0x000000081c227825 */ /* 0x010fe200078e0206 */
[----:B------:R-:W3:Y:S03]  /*06b0*/  LD.E.64 R4, desc[UR40][R32.64] ;  /* 0x0000002820047980 */ /* 0x000ee6000c101b00 */
[----:B0-----:R-:W-:Y:S01]  /*06c0*/  IMAD.WIDE R6, R3, 0x8, R30 ;  /* 0x0000000803067825 */ /* 0x001fe200078e021e */
[----:B------:R-:W4:Y:S04]  /*06d0*/  LD.E.64 R20, desc[UR40][R34.64] ;  /* 0x0000002822147980 */ /* 0x000f28000c101b00 */
[----:B------:R-:W2:Y:S04]  /*06e0*/  LD.E.64 R10, desc[UR40][R30.64+-0x8] ;  /* 0xfffff8281e0a7980 */ /* 0x000ea8000c101b00 */
[----:B------:R-:W3:Y:S01]  /*06f0*/  LD.E.64 R6, desc[UR40][R6.64] ;  /* 0x0000002806067980 */ /* 0x000ee2000c101b00 */
[----:B------:R-:W-:Y:S01]  /*0700*/  IMAD.U32 R14, RZ, RZ, UR42 ;  /* 0x0000002aff0e7e24 */ /* 0x000fe2000f8e00ff */
[----:B------:R-:W-:Y:S01]  /*0710*/  MOV R15, UR43 ;  /* 0x0000002b000f7c02 */ /* 0x000fe20008000f00 */
[----:B------:R-:W-:-:S06]  /*0720*/  IMAD.MOV.U32 R12, RZ, RZ, 0x1 ;  /* 0x00000001ff0c7424 */ /* 0x000fcc00078e00ff */
[----:B-1----:R-:W-:-:S08]  /*0730*/  DFMA R14, R12, -R14, 1 ;  /* 0x3ff000000c0e742b */ /* 0x002fd0000000080e */
[----:B------:R-:W-:-:S08]  /*0740*/  DFMA R14, R14, R14, R14 ;  /* 0x0000000e0e0e722b */ /* 0x000fd0000000000e */
[----:B------:R-:W-:Y:S01]  /*0750*/  DFMA R14, R12, R14, R12 ;  /* 0x0000000e0c0e722b */ /* 0x000fe2000000000c */
[----:B------:R-:W-:Y:S01]  /*0760*/  BSSY.RECONVERGENT B0, `(.L_x_25) ;  /* 0x000001d000007945 */ /* 0x000fe20003800200 */
[----:B----4-:R-:W-:Y:S02]  /*0770*/  DMUL R20, R20, UR38 ;  /* 0x0000002614147c28 */ /* 0x010fe40008000000 */
[----:B---3--:R-:W-:Y:S02]  /*0780*/  DADD R4, R6, R4 ;  /* 0x0000000006047229 */ /* 0x008fe40000000004 */
[----:B--2---:R-:W-:-:S04]  /*0790*/  DADD R8, R8, R10 ;  /* 0x0000000008087229 */ /* 0x004fc8000000000a */
[----:B------:R-:W-:Y:S01]  /*07a0*/  DMUL R20, R20, UR38 ;  /* 0x0000002614147c28 */ /* 0x000fe20008000000 */
[----:B------:R-:W-:Y:S01]  /*07b0*/  IMAD.U32 R10, RZ, RZ, UR42 ;  /* 0x0000002aff0a7e24 */ /* 0x000fe2000f8e00ff */
[----:B------:R-:W-:Y:S01]  /*07c0*/  DMUL R4, R16, R4 ;  /* 0x0000000410047228 */ /* 0x000fe20000000000 */
[----:B------:R-:W-:-:S05]  /*07d0*/  IMAD.U32 R11, RZ, RZ, UR43 ;  /* 0x0000002bff0b7e24 */ /* 0x000fca000f8e00ff */
[----:B------:R-:W-:Y:S02]  /*07e0*/  DMUL R6, R20, UR36 ;  /* 0x0000002414067c28 */ /* 0x000fe40008000000 */
[----:B------:R-:W-:Y:S02]  /*07f0*/  DFMA R10, R14, -R10, 1 ;  /* 0x3ff000000e0a742b */ /* 0x000fe4000000080a */
[----:B------:R-:W-:-:S06]  /*0800*/  DFMA R4, R18, R8, R4 ;  /* 0x000000081204722b */ /* 0x000fcc0000000004 */
[----:B------:R-:W-:Y:S02]  /*0810*/  DFMA R10, R14, R10, R14 ;  /* 0x0000000a0e0a722b */ /* 0x000fe4000000000e */
[----:B------:R-:W-:-:S08]  /*0820*/  DFMA R6, -R6, UR36, R4 ;  /* 0x0000002406067c2b */ /* 0x000fd00008000104 */
[----:B------:R-:W-:-:S08]  /*0830*/  DMUL R4, R6, R10 ;  /* 0x0000000a06047228 */ /* 0x000fd00000000000 */
[----:B------:R-:W-:-:S08]  /*0840*/  DFMA R8, R4, -UR42, R6 ;  /* 0x8000002a04087c2b */ /* 0x000fd00008000006 */
[----:B------:R-:W-:Y:S01]  /*0850*/  DFMA R4, R10, R8, R4 ;  /* 0x000000080a04722b */ /* 0x000fe20000000004 */
[----:B------:R-:W-:-:S09]  /*0860*/  FSETP.GEU.AND P1, PT, |R7|, 6.5827683646048100446e-37, PT ;  /* 0x036000000700780b */ /* 0x000fd20003f2e200 */
[----:B------:R-:W-:-:S05]  /*0870*/  FFMA R0, RZ, UR43, R5 ;  /* 0x0000002bff007c23 */ /* 0x000fca0008000005 */
[----:B------:R-:W-:-:S13]  /*0880*/  FSETP.GT.AND P0, PT, |R0|, 1.469367938527859385e-39, PT ;  /* 0x001000000000780b */ /* 0x000fda0003f04200 */
[----:B------:R-:W-:Y:S05]  /*0890*/  @P0 BRA P1, `(.L_x_26) ;  /* 0x0000000000240947 */ /* 0x000fea0000800000 */
[----:B------:R-:W-:Y:S01]  /*08a0*/  IMAD.U32 R4, RZ, RZ, UR42 ;  /* 0x0000002aff047e24 */ /* 0x000fe2000f8e00ff */
[----:B------:R-:W-:Y:S01]  /*08b0*/  MOV R9, UR43 ;  /* 0x0000002b00097c02 */ /* 0x000fe20008000f00 */
[----:B------:R-:W-:Y:S01]  /*08c0*/  IMAD.U32 R5, RZ, RZ, UR43 ;  /* 0x0000002bff057e24 */ /* 0x000fe2000f8e00ff */
[----:B------:R-:W-:Y:S01]  /*08d0*/  MOV R0, 0x910 ;  /* 0x0000091000007802 */ /* 0x000fe20000000f00 */
[----:B------:R-:W-:Y:S02]  /*08e0*/  IMAD.U32 R8, RZ, RZ, UR42 ;  /* 0x0000002aff087e24 */ /* 0x000fe4000f8e00ff */
[----:B------:R-:W-:-:S07]  /*08f0*/  IMAD.MOV.U32 R11, RZ, RZ, R4 ;  /* 0x000000ffff0b7224 */ /* 0x000fce00078e0004 */
[----:B------:R-:W-:Y:S05]  /*0900*/  CALL.REL.NOINC `($__internal_1_$__cuda_sm20_div_rn_f64_full) ;  /* 0x0000001000d47944 */ /* 0x000fea0003c00000 */
[----:B------:R-:W-:Y:S02]  /*0910*/  IMAD.MOV.U32 R4, RZ, RZ, R12 ;  /* 0x000000ffff047224 */ /* 0x000fe400078e000c */
[----:B------:R-:W-:-:S07]  /*0920*/  IMAD.MOV.U32 R5, RZ, RZ, R13 ;  /* 0x000000ffff057224 */ /* 0x000fce00078e000d */
.L_x_26:
[----:B------:R-:W-:Y:S05]  /*0930*/  BSYNC.RECONVERGENT B0 ;  /* 0x0000000000007941 */ /* 0x000fea0003800200 */
.L_x_25:
[----:B------:R-:W0:Y:S02]  /*0940*/  LDC.64 R8, c[0x0][0x388] ;  /* 0x0000e200ff087b82 */ /* 0x000e240000000a00 */
[----:B0-----:R-:W2:Y:S02]  /*0950*/  LDG.E.64 R6, desc[UR40][R8.64+0x8] ;  /* 0x0000082808067981 */ /* 0x001ea4000c1e1b00 */
[----:B--2---:R-:W-:-:S05]  /*0960*/  IMAD.WIDE R6, R28, 0x8, R6 ;  /* 0x000000081c067825 */ /* 0x004fca00078e0206 */
[----:B------:R0:W-:Y:S01]  /*0970*/  ST.E.64 desc[UR40][R6.64], R4 ;  /* 0x0000000406007985 */ /* 0x0001e2000c101b28 */
[----:B------:R-:W-:Y:S05]  /*0980*/  BRA `(.L_x_23) ;  /* 0x0000000000b47947 */ /* 0x000fea0003800000 */
.L_x_24:
[----:B------:R-:W-:-:S13]  /*0990*/  ISETP.NE.AND P0, PT, R24, RZ, PT ;  /* 0x000000ff1800720c */ /* 0x000fda0003f05270 */
[----:B------:R-:W-:Y:S05]  /*09a0*/  @!P0 BRA `(.L_x_23) ;  /* 0x0000000000ac8947 */ /* 0x000fea0003800000 */
[----:B------:R-:W-:-:S13]  /*09b0*/  ISETP.NE.AND P0, PT, R27, RZ, PT ;  /* 0x000000ff1b00720c */ /* 0x000fda0003f05270 */
[----:B------:R-:W-:Y:S05]  /*09c0*/  @P0 BRA `(.L_x_27) ;  /* 0x0000000000180947 */ /* 0x000fea0003800000 */
[----:B------:R-:W2:Y:S02]  /*09d0*/  LDC.64 R8, c[0x0][0x388] ;  /* 0x0000e200ff087b82 */ /* 0x000ea40000000a00 */
[----:B--2---:R-:W2:Y:S02]  /*09e0*/  LDG.E.64 R4, desc[UR40][R8.64+0x8] ;  /* 0x0000082808047981 */ /* 0x004ea4000c1e1b00 */
[----:B--2---:R-:W-:-:S05]  /*09f0*/  IMAD.WIDE R4, R28, 0x8, R4 ;  /* 0x000000081c047825 */ /* 0x004fca00078e0204 */
[----:B------:R-:W2:Y:S04]  /*0a00*/  LD.E.64 R6, desc[UR40][R4.64+0x8] ;  /* 0x0000082804067980 */ /* 0x000ea8000c101b00 */
[----:B--2---:R1:W-:Y:S01]  /*0a10*/  ST.E.64 desc[UR40][R4.64], R6 ;  /* 0x0000000604007985 */ /* 0x0043e2000c101b28 */
[----:B------:R-:W-:Y:S05]  /*0a20*/  BRA `(.L_x_23) ;  /* 0x00000000008c7947 */ /* 0x000fea0003800000 */
.L_x_27:
[----:B------:R-:W-:-:S13]  /*0a30*/  ISETP.NE.AND P0, PT, R27, UR47, PT ;  /* 0x0000002f1b007c0c */ /* 0x000fda000bf05270 */
[----:B------:R-:W-:Y:S05]  /*0a40*/  @P0 BRA `(.L_x_28) ;  /* 0x0000000000180947 */ /* 0x000fea0003800000 */
[----:B------:R-:W2:Y:S02]  /*0a50*/  LDC.64 R8, c[0x0][0x388] ;  /* 0x0000e200ff087b82 */ /* 0x000ea40000000a00 */
[----:B--2---:R-:W2:Y:S02]  /*0a60*/  LDG.E.64 R4, desc[UR40][R8.64+0x8] ;  /* 0x0000082808047981 */ /* 0x004ea4000c1e1b00 */
[----:B--2---:R-:W-:-:S05]  /*0a70*/  IMAD.WIDE R4, R28, 0x8, R4 ;  /* 0x000000081c047825 */ /* 0x004fca00078e0204 */
[----:B------:R-:W2:Y:S04]  /*0a80*/  LD.E.64 R6, desc[UR40][R4.64+-0x8] ;  /* 0xfffff82804067980 */ /* 0x000ea8000c101b00 */
[----:B--2---:R3:W-:Y:S01]  /*0a90*/  ST.E.64 desc[UR40][R4.64], R6 ;  /* 0x0000000604007985 */ /* 0x0047e2000c101b28 */
[----:B------:R-:W-:Y:S05]  /*0aa0*/  BRA `(.L_x_23) ;  /* 0x00000000006c7947 */ /* 0x000fea0003800000 */
.L_x_28:
[----:B0-----:R-:W-:-:S13]  /*0ab0*/  ISETP.GE.AND P0, PT, R28, R3, PT ;  /* 0x000000031c00720c */ /* 0x001fda0003f06270 */
[----:B------:R-:W-:Y:S05]  /*0ac0*/  @P0 BRA `(.L_x_29) ;  /* 0x0000000000200947 */ /* 0x000fea0003800000 */
[----:B------:R-:W2:Y:S02]  /*0ad0*/  LDC.64 R8, c[0x0][0x388] ;  /* 0x0000e200ff087b82 */ /* 0x000ea40000000a00 */
[----:B--2---:R-:W2:Y:S01]  /*0ae0*/  LDG.E.64 R4, desc[UR40][R8.64+0x8] ;  /* 0x0000082808047981 */ /* 0x004ea2000c1e1b00 */
[----:B------:R-:W-:-:S04]  /*0af0*/  IMAD.IADD R7, R28, 0x1, R3 ;  /* 0x000000011c077824 */ /* 0x000fc800078e0203 */
[----:B--2---:R-:W-:-:S06]  /*0b00*/  IMAD.WIDE R6, R7, 0x8, R4 ;  /* 0x0000000807067825 */ /* 0x004fcc00078e0204 */
[----:B------:R-:W2:Y:S01]  /*0b10*/  LD.E.64 R6, desc[UR40][R6.64] ;  /* 0x0000002806067980 */ /* 0x000ea2000c101b00 */
[----:B------:R-:W-:-:S05]  /*0b20*/  IMAD.WIDE R4, R28, 0x8, R4 ;  /* 0x000000081c047825 */ /* 0x000fca00078e0204 */
[----:B--2---:R4:W-:Y:S01]  /*0b30*/  ST.E.64 desc[UR40][R4.64], R6 ;  /* 0x0000000604007985 */ /* 0x0049e2000c101b28 */
[----:B------:R-:W-:Y:S05]  /*0b40*/  BRA `(.L_x_23) ;  /* 0x0000000000447947 */ /* 0x000fea0003800000 */
.L_x_29:
[----:B------:R-:W-:-:S13]  /*0b50*/  ISETP.GT.AND P0, PT, R28, UR48, PT ;  /* 0x000000301c007c0c */ /* 0x000fda000bf04270 */
[----:B------:R-:W-:Y:S05]  /*0b60*/  @!P0 BRA `(.L_x_30) ;  /* 0x00000000001c8947 */ /* 0x000fea0003800000 */
[----:B------:R-:W2:Y:S02]  /*0b70*/  LDC.64 R10, c[0x0][0x388] ;  /* 0x0000e200ff0a7b82 */ /* 0x000ea40000000a00 */
[----:B--2---:R-:W2:Y:S02]  /*0b80*/  LDG.E.64 R4, desc[UR40][R10.64+0x8] ;  /* 0x000008280a047981 */ /* 0x004ea4000c1e1b00 */
[----:B--2---:R-:W-:-:S05]  /*0b90*/  IMAD.WIDE R4, R26, 0x8, R4 ;  /* 0x000000081a047825 */ /* 0x004fca00078e0204 */
[----:B------:R-:W2:Y:S01]  /*0ba0*/  LD.E.64 R6, desc[UR40][R4.64] ;  /* 0x0000002804067980 */ /* 0x000ea2000c101b00 */
[----:B------:R-:W-:-:S05]  /*0bb0*/  IMAD.WIDE R8, R3, 0x8, R4 ;  /* 0x0000000803087825 */ /* 0x000fca00078e0204 */
[----:B--2---:R0:W-:Y:S01]  /*0bc0*/  ST.E.64 desc[UR40][R8.64], R6 ;  /* 0x0000000608007985 */ /* 0x0041e2000c101b28 */
[----:B------:R-:W-:Y:S05]  /*0bd0*/  BRA `(.L_x_23) ;  /* 0x0000000000207947 */ /* 0x000fea0003800000 */
.L_x_30:
[----:B------:R-:W-:Y:S01]  /*0be0*/  MOV R0, 0x8 ;  /* 0x0000000800007802 */ /* 0x000fe20000000f00 */
[----:B------:R-:W0:Y:S01]  /*0bf0*/  LDCU.64 UR4, c[0x4][URZ] ;  /* 0x01000000ff0477ac */ /* 0x000e220008000a00 */
[----:B--2---:R-:W-:Y:S02]  /*0c00*/  CS2R R6, SRZ ;  /* 0x0000000000067805 */ /* 0x004fe4000001ff00 */
[----:B------:R1:W2:Y:S01]  /*0c10*/  LDC.64 R8, c[0x4][R0] ;  /* 0x0100000000087b82 */ /* 0x0002a20000000a00 */
[----:B0-----:R-:W-:Y:S02]  /*0c20*/  IMAD.U32 R4, RZ, RZ, UR4 ;  /* 0x00000004ff047e24 */ /* 0x001fe4000f8e00ff */
[----:B-1----:R-:W-:-:S07]  /*0c30*/  IMAD.U32 R5, RZ, RZ, UR5 ;  /* 0x00000005ff057e24 */ /* 0x002fce000f8e00ff */
[----:B------:R-:W-:-:S07]  /*0c40*/  LEPC R20, `(.L_x_23) ;  /* 0x000000001014794e */ /* 0x000fce0000000000 */
[----:B--2---:R-:W-:Y:S05]  /*0c50*/  CALL.ABS.NOINC R8 ;  /* 0x0000000008007343 */ /* 0x004fea0003c00000 */
.L_x_23:
[----:B------:R-:W-:Y:S01]  /*0c60*/  ISETP.GE.AND P0, PT, R28, UR45, PT ;  /* 0x0000002d1c007c0c */ /* 0x000fe2000bf06270 */
[----:B------:R-:W-:Y:S05]  /*0c70*/  WARPSYNC.ALL ;  /* 0x0000000000007948 */ /* 0x000fea0003800000 */
[----:B------:R-:W-:Y:S06]  /*0c80*/  BAR.SYNC.DEFER_BLOCKING 0x0 ;  /* 0x0000000000007b1d */ /* 0x000fec0000010000 */
[----:B------:R-:W-:Y:S04]  /*0c90*/  BSSY.RECONVERGENT B0, `(.L_x_31) ;  /* 0x000000a000007945 */ /* 0x000fe80003800200 */
[----:B------:R-:W-:Y:S05]  /*0ca0*/  @P0 BRA `(.L_x_32) ;  /* 0x0000000000200947 */ /* 0x000fea0003800000 */
[----:B0-----:R-:W1:Y:S02]  /*0cb0*/  LDC.64 R8, c[0x0][0x388] ;  /* 0x0000e200ff087b82 */ /* 0x001e640000000a00 */
[----:B-1234-:R-:W2:Y:S06]  /*0cc0*/  LDG.E.64 R4, desc[UR40][R8.64+0x8] ;  /* 0x0000082808047981 */ /* 0x01eeac000c1e1b00 */
[----:B------:R-:W0:Y:S02]  /*0cd0*/  LDC.64 R10, c[0x0][0x380] ;  /* 0x0000e000ff0a7b82 */ /* 0x000e240000000a00 */
[----:B0-----:R-:W3:Y:S01]  /*0ce0*/  LDG.E.64 R6, desc[UR40][R10.64+0x8] ;  /* 0x000008280a067981 */ /* 0x001ee2000c1e1b00 */
[----:B--2---:R-:W-:-:S06]  /*0cf0*/  IMAD.WIDE R4, R28, 0x8, R4 ;  /* 0x000000081c047825 */ /* 0x004fcc00078e0204 */
[----:B------:R-:W2:Y:S01]  /*0d00*/  LD.E.64 R4, desc[UR40][R4.64] ;  /* 0x0000002804047980 */ /* 0x000ea2000c101b00 */
[----:B---3--:R-:W-:-:S05]  /*0d10*/  IMAD.WIDE R6, R28, 0x8, R6 ;  /* 0x000000081c067825 */ /* 0x008fca00078e0206 */
[----:B--2---:R0:W-:Y:S02]  /*0d20*/  ST.E.64 desc[UR40][R6.64], R4 ;  /* 0x0000000406007985 */ /* 0x0041e4000c101b28 */
.L_x_32:
[----:B------:R-:W-:Y:S05]  /*0d30*/  BSYNC.RECONVERGENT B0 ;  /* 0x0000000000007941 */ /* 0x000fea0003800200 */
.L_x_31:
[----:B------:R-:W-:Y:S06]  /*0d40*/  BAR.SYNC.DEFER_BLOCKING 0x0 ;  /* 0x0000000000007b1d */ /* 0x000fec0000010000 */
[----:B------:R-:W-:Y:S05]  /*0d50*/  @P0 BRA `(.L_x_33) ;  /* 0x0000000400a40947 */ /* 0x000fea0003800000 */
[----:B------:R-:W-:Y:S02]  /*0d60*/  ISETP.NE.AND P2, PT, R23, RZ, PT ;  /* 0x000000ff1700720c */ /* 0x000fe40003f45270 */
[----:B------:R-:W-:-:S13]  /*0d70*/  ISETP.NE.AND P1, PT, R22, RZ, PT ;  /* 0x000000ff1600720c */ /* 0x000fda0003f25270 */
[----:B------:R-:W-:Y:S05]  /*0d80*/  @P2 BRA P1, `(.L_x_34) ;  /* 0x0000000000bc2947 */ /* 0x000fea0000800000 */
[----:B------:R-:W-:-:S13]  /*0d90*/  ISETP.NE.AND P1, PT, R24, RZ, PT ;  /* 0x000000ff1800720c */ /* 0x000fda0003f25270 */
[----:B------:R-:W-:Y:S05]  /*0da0*/  @!P1 BRA `(.L_x_33) ;  /* 0x0000000400909947 */ /* 0x000fea0003800000 */
[----:B------:R-:W-:-:S13]  /*0db0*/  ISETP.NE.AND P0, PT, R27, RZ, PT ;  /* 0x000000ff1b00720c */ /* 0x000fda0003f05270 */
[----:B------:R-:W-:Y:S05]  /*0dc0*/  @!P0 BRA `(.L_x_35) ;  /* 0x0000000000948947 */ /* 0x000fea0003800000 */
[----:B------:R-:W-:-:S13]  /*0dd0*/  ISETP.NE.AND P0, PT, R27, UR47, PT ;  /* 0x0000002f1b007c0c */ /* 0x000fda000bf05270 */
[----:B------:R-:W-:Y:S05]  /*0de0*/  @!P0 BRA `(.L_x_36) ;  /* 0x0000000000748947 */ /* 0x000fea0003800000 */
[----:B0-----:R-:W0:Y:S02]  /*0df0*/  LDC R3, c[0x0][0x3ac] ;  /* 0x0000eb00ff037b82 */ /* 0x001e240000000800 */
[----:B0-----:R-:W-:-:S13]  /*0e00*/  ISETP.GE.AND P0, PT, R28, R3, PT ;  /* 0x000000031c00720c */ /* 0x001fda0003f06270 */
[----:B------:R-:W-:Y:S05]  /*0e10*/  @!P0 BRA `(.L_x_37) ;  /* 0x0000000000488947 */ /* 0x000fea0003800000 */
[----:B------:R-:W-:-:S13]  /*0e20*/  ISETP.GT.AND P0, PT, R28, UR48, PT ;  /* 0x000000301c007c0c */ /* 0x000fda000bf04270 */
[----:B------:R-:W-:Y:S05]  /*0e30*/  @P0 BRA `(.L_x_38) ;  /* 0x0000000000240947 */ /* 0x000fea0003800000 */
[----:B------:R-:W-:Y:S01]  /*0e40*/  MOV R0, 0x8 ;  /* 0x0000000800007802 */ /* 0x000fe20000000f00 */
[----:B------:R-:W0:Y:S01]  /*0e50*/  LDCU.64 UR4, c[0x4][URZ] ;  /* 0x01000000ff0477ac */ /* 0x000e220008000a00 */
[----:B-1234-:R-:W-:Y:S02]  /*0e60*/  CS2R R6, SRZ ;  /* 0x0000000000067805 */ /* 0x01efe4000001ff00 */
[----:B------:R1:W2:Y:S01]  /*0e70*/  LDC.64 R8, c[0x4][R0] ;  /* 0x0100000000087b82 */ /* 0x0002a20000000a00 */
[----:B0-----:R-:W-:Y:S01]  /*0e80*/  MOV R4, UR4 ;  /* 0x0000000400047c02 */ /* 0x001fe20008000f00 */
[----:B-1----:R-:W-:-:S07]  /*0e90*/  IMAD.U32 R5, RZ, RZ, UR5 ;  /* 0x00000005ff057e24 */ /* 0x002fce000f8e00ff */
[----:B------:R-:W-:-:S07]  /*0ea0*/  LEPC R20, `(.L_x_39) ;  /* 0x000000001014794e */ /* 0x000fce0000000000 */
[----:B--2---:R-:W-:Y:S05]  /*0eb0*/  CALL.ABS.NOINC R8 ;  /* 0x0000000008007343 */ /* 0x004fea0003c00000 */
.L_x_39:
[----:B------:R-:W-:Y:S05]  /*0ec0*/  BRA `(.L_x_33) ;  /* 0x0000000400487947 */ /* 0x000fea0003800000 */
.L_x_38:
[----:B------:R-:W1:Y:S02]  /*0ed0*/  LDC.64 R10, c[0x0][0x388] ;  /* 0x0000e200ff0a7b82 */ /* 0x000e640000000a00 */
[----:B-1234-:R-:W2:Y:S02]  /*0ee0*/  LDG.E.64 R4, desc[UR40][R10.64+0x8] ;  /* 0x000008280a047981 */ /* 0x01eea4000c1e1b00 */
[----:B--2---:R-:W-:-:S05]  /*0ef0*/  IMAD.WIDE R4, R26, 0x8, R4 ;  /* 0x000000081a047825 */ /* 0x004fca00078e0204 */
[----:B------:R-:W2:Y:S01]  /*0f00*/  LD.E.64 R6, desc[UR40][R4.64] ;  /* 0x0000002804067980 */ /* 0x000ea2000c101b00 */
[----:B------:R-:W-:-:S05]  /*0f10*/  IMAD.WIDE R8, R3, 0x8, R4 ;  /* 0x0000000803087825 */ /* 0x000fca00078e0204 */
[----:B--2---:R0:W-:Y:S01]  /*0f20*/  ST.E.64 desc[UR40][R8.64], R6 ;  /* 0x0000000608007985 */ /* 0x0041e2000c101b28 */
[----:B------:R-:W-:Y:S05]  /*0f30*/  BRA `(.L_x_33) ;  /* 0x00000004002c7947 */ /* 0x000fea0003800000 */
.L_x_37:
[----:B------:R-:W1:Y:S02]  /*0f40*/  LDC.64 R8, c[0x0][0x388] ;  /* 0x0000e200ff087b82 */ /* 0x000e640000000a00 */
[----:B-1234-:R-:W2:Y:S01]  /*0f50*/  LDG.E.64 R4, desc[UR40][R8.64+0x8] ;  /* 0x0000082808047981 */ /* 0x01eea2000c1e1b00 */
[----:B------:R-:W-:-:S04]  /*0f60*/  IMAD.IADD R7, R28, 0x1, R3 ;  /* 0x000000011c077824 */ /* 0x000fc800078e0203 */
[----:B--2---:R-:W-:-:S06]  /*0f70*/  IMAD.WIDE R6, R7, 0x8, R4 ;  /* 0x0000000807067825 */ /* 0x004fcc00078e0204 */
[----:B------:R-:W2:Y:S01]  /*0f80*/  LD.E.64 R6, desc[UR40][R6.64] ;  /* 0x0000002806067980 */ /* 0x000ea2000c101b00 */
[----:B------:R-:W-:-:S05]  /*0f90*/  IMAD.WIDE R4, R28, 0x8, R4 ;  /* 0x000000081c047825 */ /* 0x000fca00078e0204 */
[----:B--2---:R0:W-:Y:S01]  /*0fa0*/  ST.E.64 desc[UR40][R4.64], R6 ;  /* 0x0000000604007985 */ /* 0x0041e2000c101b28 */
[----:B------:R-:W-:Y:S05]  /*0fb0*/  BRA `(.L_x_33) ;  /* 0x00000004000c7947 */ /* 0x000fea0003800000 */
.L_x_36:
[----:B0-----:R-:W1:Y:S02]  /*0fc0*/  LDC.64 R8, c[0x0][0x388] ;  /* 0x0000e200ff087b82 */ /* 0x001e640000000a00 */
[----:B-1234-:R-:W2:Y:S02]  /*0fd0*/  LDG.E.64 R4, desc[UR40][R8.64+0x8] ;  /* 0x0000082808047981 */ /* 0x01eea4000c1e1b00 */
[----:B--2---:R-:W-:-:S05]  /*0fe0*/  IMAD.WIDE R4, R28, 0x8, R4 ;  /* 0x000000081c047825 */ /* 0x004fca00078e0204 */
[----:B------:R-:W2:Y:S04]  /*0ff0*/  LD.E.64 R6, desc[UR40][R4.64+-0x8] ;  /* 0xfffff82804067980 */ /* 0x000ea8000c101b00 */
[----:B--2---:R0:W-:Y:S01]  /*1000*/  ST.E.64 desc[UR40][R4.64], R6 ;  /* 0x0000000604007985 */ /* 0x0041e2000c101b28 */
[----:B------:R-:W-:Y:S05]  /*1010*/  BRA `(.L_x_33) ;  /* 0x0000000000f47947 */ /* 0x000fea0003800000 */
.L_x_35:
[----:B0-----:R-:W1:Y:S02]  /*1020*/  LDC.64 R8, c[0x0][0x388] ;  /* 0x0000e200ff087b82 */ /* 0x001e640000000a00 */
[----:B-1234-:R-:W2:Y:S02]  /*1030*/  LDG.E.64 R4, desc[UR40][R8.64+0x8] ;  /* 0x0000082808047981 */ /* 0x01eea4000c1e1b00 */
[----:B--2---:R-:W-:-:S05]  /*1040*/  IMAD.WIDE R4, R28, 0x8, R4 ;  /* 0x000000081c047825 */ /* 0x004fca00078e0204 */
[----:B------:R-:W2:Y:S04]  /*1050*/  LD.E.64 R6, desc[UR40][R4.64+0x8] ;  /* 0x0000082804067980 */ /* 0x000ea8000c101b00 */
[----:B--2---:R0:W-:Y:S01]  /*1060*/  ST.E.64 desc[UR40][R4.64], R6 ;  /* 0x0000000604007985 */ /* 0x0041e2000c101b28 */
[----:B------:R-:W-:Y:S05]  /*1070*/  BRA `(.L_x_33) ;  /* 0x0000000000dc7947 */ /* 0x000fea0003800000 */
.L_x_34:
[----:B------:R-:W1:Y:S08]  /*1080*/  LDC.64 R10, c[0x0][0x380] ;  /* 0x0000e000ff0a7b82 */ /* 0x000e700000000a00 */
[----:B------:R-:W5:Y:S08]  /*1090*/  LDC.64 R12, c[0x0][0x390] ;  /* 0x0000e400ff0c7b82 */ /* 0x000f700000000a00 */
[----:B0-----:R-:W0:Y:S01]  /*10a0*/  LDC R3, c[0x0][0x3ac] ;  /* 0x0000eb00ff037b82 */ /* 0x001e220000000800 */
[----:B-1234-:R-:W2:Y:S04]  /*10b0*/  LDG.E.64 R4, desc[UR40][R10.64+0x8] ;  /* 0x000008280a047981 */ /* 0x01eea8000c1e1b00 */
[----:B-----5:R-:W3:Y:S01]  /*10c0*/  LDG.E.64 R6, desc[UR40][R12.64+0x8] ;  /* 0x000008280c067981 */ /* 0x020ee2000c1e1b00 */
[----:B--2---:R-:W-:-:S04]  /*10d0*/  IMAD.WIDE R30, R28, 0x8, R4 ;  /* 0x000000081c1e7825 */ /* 0x004fc800078e0204 */
[----:B------:R-:W-:Y:S01]  /*10e0*/  IMAD.WIDE R32, R26, 0x8, R4 ;  /* 0x000000081a207825 */ /* 0x000fe200078e0204 */
[----:B------:R-:W2:Y:S03]  /*10f0*/  LD.E.64 R8, desc[UR40][R30.64+0x8] ;  /* 0x000008281e087980 */ /* 0x000ea6000c101b00 */
[----:B---3--:R-:W-:Y:S01]  /*1100*/  IMAD.WIDE R34, R28, 0x8, R6 ;  /* 0x000000081c227825 */ /* 0x008fe200078e0206 */
[----:B------:R-:W3:Y:S03]  /*1110*/  LD.E.64 R4, desc[UR40][R32.64] ;  /* 0x0000002820047980 */ /* 0x000ee6000c101b00 */
[----:B0-----:R-:W-:Y:S01]  /*1120*/  IMAD.WIDE R6, R3, 0x8, R30 ;  /* 0x0000000803067825 */ /* 0x001fe200078e021e */
[----:B------:R-:W4:Y:S04]  /*1130*/  LD.E.64 R20, desc[UR40][R34.64] ;  /* 0x0000002822147980 */ /* 0x000f28000c101b00 */
[----:B------:R-:W2:Y:S04]  /*1140*/  LD.E.64 R10, desc[UR40][R30.64+-0x8] ;  /* 0xfffff8281e0a7980 */ /* 0x000ea8000c101b00 */
[----:B------:R-:W3:Y:S01]  /*1150*/  LD.E.64 R6, desc[UR40][R6.64] ;  /* 0x0000002806067980 */ /* 0x000ee2000c101b00 */
[----:B------:R-:W0:Y:S01]  /*1160*/  MUFU.RCP64H R13, UR43 ;  /* 0x0000002b000d7d08 */ /* 0x000e220008001800 */
[----:B------:R-:W-:-:S02]  /*1170*/  IMAD.U32 R14, RZ, RZ, UR42 ;  /* 0x0000002aff0e7e24 */ /* 0x000fc4000f8e00ff */
[----:B------:R-:W-:Y:S02]  /*1180*/  IMAD.U32 R15, RZ, RZ, UR43 ;  /* 0x0000002bff0f7e24 */ /* 0x000fe4000f8e00ff */
[----:B------:R-:W-:-:S06]  /*1190*/  IMAD.MOV.U32 R12, RZ, RZ, 0x1 ;  /* 0x00000001ff0c7424 */ /* 0x000fcc00078e00ff */
[----:B0-----:R-:W-:-:S08]  /*11a0*/  DFMA R14, R12, -R14, 1 ;  /* 0x3ff000000c0e742b */ /* 0x001fd0000000080e */
        /* <DEDUP_REMOVED lines=8> */
[----:B------:R-:W-:Y:S01]  /*1230*/  MOV R11, UR43 ;  /* 0x0000002b000b7c02 */ /* 0x000fe20008000f00 */
[----:B------:R-:W-:-:S05]  /*1240*/  DMUL R4, R16, R4 ;  /* 0x0000000410047228 */ /* 0x000fca0000000000 */
[----:B------:R-:W-:Y:S02]  /*1250*/  DFMA R10, R14, -R10, 1 ;  /* 0x3ff000000e0a742b */ /* 0x000fe4000000080a */
[----:B------:R-:W-:Y:S02]  /*1260*/  DMUL R6, R20, UR36 ;  /* 0x0000002414067c28 */ /* 0x000fe40008000000 */
[----:B------:R-:W-:-:S04]  /*1270*/  DFMA R4, R18, R8, R4 ;  /* 0x000000081204722b */ /* 0x000fc80000000004 */
[----:B------:R-:W-:-:S04]  /*1280*/  DFMA R10, R14, R10, R14 ;  /* 0x0000000a0e0a722b */ /* 0x000fc8000000000e */
        /* <DEDUP_REMOVED lines=9> */
[----:B------:R-:W-:Y:S01]  /*1320*/  MOV R0, 0x1380 ;  /* 0x0000138000007802 */ /* 0x000fe20000000f00 */
[----:B------:R-:W-:Y:S02]  /*1330*/  IMAD.U32 R5, RZ, RZ, UR43 ;  /* 0x0000002bff057e24 */ /* 0x000fe4000f8e00ff */
[----:B------:R-:W-:Y:S02]  /*1340*/  IMAD.U32 R8, RZ, RZ, UR42 ;  /* 0x0000002aff087e24 */ /* 0x000fe4000f8e00ff */
[----:B------:R-:W-:Y:S02]  /*1350*/  IMAD.U32 R9, RZ, RZ, UR43 ;  /* 0x0000002bff097e24 */ /* 0x000fe4000f8e00ff */
[----:B------:R-:W-:-:S07]  /*1360*/  IMAD.MOV.U32 R11, RZ, RZ, R4 ;  /* 0x000000ffff0b7224 */ /* 0x000fce00078e0004 */
[----:B------:R-:W-:Y:S05]  /*1370*/  CALL.REL.NOINC `($__internal_1_$__cuda_sm20_div_rn_f64_full) ;  /* 0x0000000800387944 */ /* 0x000fea0003c00000 */
[----:B------:R-:W-:Y:S01]  /*1380*/  IMAD.MOV.U32 R4, RZ, RZ, R12 ;  /* 0x000000ffff047224 */ /* 0x000fe200078e000c */
[----:B------:R-:W-:-:S07]  /*1390*/  MOV R5, R13 ;  /* 0x0000000d00057202 */ /* 0x000fce0000000f00 */
.L_x_41:
[----:B------:R-:W-:Y:S05]  /*13a0*/  BSYNC.RECONVERGENT B0 ;  /* 0x0000000000007941 */ /* 0x000fea0003800200 */
.L_x_40:
[----:B------:R-:W0:Y:S02]  /*13b0*/  LDC.64 R8, c[0x0][0x388] ;  /* 0x0000e200ff087b82 */ /* 0x000e240000000a00 */
[----:B0-----:R-:W2:Y:S02]  /*13c0*/  LDG.E.64 R6, desc[UR40][R8.64+0x8] ;  /* 0x0000082808067981 */ /* 0x001ea4000c1e1b00 */
[----:B--2---:R-:W-:-:S05]  /*13d0*/  IMAD.WIDE R6, R28, 0x8, R6 ;  /* 0x000000081c067825 */ /* 0x004fca00078e0206 */
[----:B------:R0:W-:Y:S02]  /*13e0*/  ST.E.64 desc[UR40][R6.64], R4 ;  /* 0x0000000406007985 */ /* 0x0001e4000c101b28 */
.L_x_33:
[----:B------:R-:W-:Y:S05]  /*13f0*/  WARPSYNC.ALL ;  /* 0x0000000000007948 */ /* 0x000fea0003800000 */
[----:B------:R-:W-:Y:S01]  /*1400*/  BAR.SYNC.DEFER_BLOCKING 0x0 ;  /* 0x0000000000007b1d */ /* 0x000fe20000010000 */
[----:B------:R-:W-:-:S09]  /*1410*/  UISETP.NE.AND UP0, UPT, UR46, URZ, UPT ;  /* 0x000000ff2e00728c */ /* 0x000fd2000bf05270 */
[----:B------:R-:W-:Y:S05]  /*1420*/  BRA.U UP0, `(.L_x_42) ;  /* 0xfffffff1002c7547 */ /* 0x000fea000b83ffff */
.L_x_20:
[----:B------:R-:W5:Y:S02]  /*1430*/  LDC R0, c[0x0][0x3a8] ;  /* 0x0000ea00ff007b82 */ /* 0x000f640000000800 */
[----:B-----5:R-:W-:-:S04]  /*1440*/  LOP3.LUT R0, R0, 0x1, RZ, 0xc0, !PT ;  /* 0x0000000100007812 */ /* 0x020fc800078ec0ff */
[----:B------:R-:W-:-:S13]  /*1450*/  ISETP.NE.U32.AND P0, PT, R0, 0x1, PT ;  /* 0x000000010000780c */ /* 0x000fda0003f05070 */
[----:B------:R-:W-:Y:S05]  /*1460*/  @P0 EXIT ;  /* 0x000000000000094d */ /* 0x000fea0003800000 */
[----:B------:R-:W-:Y:S01]  /*1470*/  ISETP.GE.AND P0, PT, R28, UR45, PT ;  /* 0x0000002d1c007c0c */ /* 0x000fe2000bf06270 */
[----:B------:R-:W-:-:S12]  /*1480*/  BSSY.RECONVERGENT B0, `(.L_x_43) ;  /* 0x000000a000007945 */ /* 0x000fd80003800200 */
        /* <DEDUP_REMOVED lines=9> */
.L_x_44:
[----:B------:R-:W-:Y:S05]  /*1520*/  BSYNC.RECONVERGENT B0 ;  /* 0x0000000000007941 */ /* 0x000fea0003800200 */
.L_x_43:
        /* <DEDUP_REMOVED lines=11> */
[----:B------:R-:W5:Y:S02]  /*15e0*/  LDC R11, c[0x0][0x3ac] ;  /* 0x0000eb00ff0b7b82 */ /* 0x000f640000000800 */
[----:B-----5:R-:W-:-:S13]  /*15f0*/  ISETP.GE.AND P0, PT, R28, R11, PT ;  /* 0x0000000b1c00720c */ /* 0x020fda0003f06270 */
[----:B------:R-:W-:Y:S05]  /*1600*/  @!P0 BRA `(.L_x_49) ;  /* 0x0000000000488947 */ /* 0x000fea0003800000 */
[----:B------:R-:W-:-:S13]  /*1610*/  ISETP.GT.AND P0, PT, R28, UR48, PT ;  /* 0x000000301c007c0c */ /* 0x000fda000bf04270 */
[----:B------:R-:W-:Y:S05]  /*1620*/  @P0 BRA `(.L_x_50) ;  /* 0x0000000000240947 */ /* 0x000fea0003800000 */
[----:B------:R-:W-:Y:S01]  /*1630*/  MOV R0, 0x8 ;  /* 0x0000000800007802 */ /* 0x000fe20000000f00 */
[----:B------:R-:W5:Y:S01]  /*1640*/  LDCU.64 UR4, c[0x4][URZ] ;  /* 0x01000000ff0477ac */ /* 0x000f620008000a00 */
[----:B01234-:R-:W-:Y:S02]  /*1650*/  CS2R R6, SRZ ;  /* 0x0000000000067805 */ /* 0x01ffe4000001ff00 */
[----:B------:R0:W1:Y:S01]  /*1660*/  LDC.64 R2, c[0x4][R0] ;  /* 0x0100000000027b82 */ /* 0x0000620000000a00 */
[----:B-----5:R-:W-:Y:S02]  /*1670*/  IMAD.U32 R4, RZ, RZ, UR4 ;  /* 0x00000004ff047e24 */ /* 0x020fe4000f8e00ff */
[----:B0-----:R-:W-:-:S07]  /*1680*/  IMAD.U32 R5, RZ, RZ, UR5 ;  /* 0x00000005ff057e24 */ /* 0x001fce000f8e00ff */
[----:B------:R-:W-:-:S07]  /*1690*/  LEPC R20, `(.L_x_51) ;  /* 0x000000001014794e */ /* 0x000fce0000000000 */
[----:B-1----:R-:W-:Y:S05]  /*16a0*/  CALL.ABS.NOINC R2 ;  /* 0x0000000002007343 */ /* 0x002fea0003c00000 */
.L_x_51:
[----:B------:R-:W-:Y:S05]  /*16b0*/  BRA `(.L_x_45) ;  /* 0x00000004005c7947 */ /* 0x000fea0003800000 */
.L_x_50:
[----:B0-----:R-:W0:Y:S02]  /*16c0*/  LDC.64 R8, c[0x0][0x388] ;  /* 0x0000e200ff087b82 */ /* 0x001e240000000a00 */
[----:B0-----:R-:W5:Y:S02]  /*16d0*/  LDG.E.64 R2, desc[UR40][R8.64+0x8] ;  /* 0x0000082808027981 */ /* 0x001f64000c1e1b00 */
[----:B-----5:R-:W-:-:S05]  /*16e0*/  IMAD.WIDE R2, R26, 0x8, R2 ;  /* 0x000000081a027825 */ /* 0x020fca00078e0202 */
[----:B-1234-:R-:W2:Y:S01]  /*16f0*/  LD.E.64 R4, desc[UR40][R2.64] ;  /* 0x0000002802047980 */ /* 0x01eea2000c101b00 */
[----:B------:R-:W-:-:S05]  /*1700*/  IMAD.WIDE R6, R11, 0x8, R2 ;  /* 0x000000080b067825 */ /* 0x000fca00078e0202 */
[----:B--2---:R0:W-:Y:S01]  /*1710*/  ST.E.64 desc[UR40][R6.64], R4 ;  /* 0x0000000406007985 */ /* 0x0041e2000c101b28 */
[----:B------:R-:W-:Y:S05]  /*1720*/  BRA `(.L_x_45) ;  /* 0x0000000400407947 */ /* 0x000fea0003800000 */
.L_x_49:
[----:B01234-:R-:W0:Y:S02]  /*1730*/  LDC.64 R6, c[0x0][0x388] ;  /* 0x0000e200ff067b82 */ /* 0x01fe240000000a00 */
[----:B0-----:R-:W2:Y:S01]  /*1740*/  LDG.E.64 R2, desc[UR40][R6.64+0x8] ;  /* 0x0000082806027981 */ /* 0x001ea2000c1e1b00 */
[----:B------:R-:W-:-:S04]  /*1750*/  IMAD.IADD R5, R28, 0x1, R11 ;  /* 0x000000011c057824 */ /* 0x000fc800078e020b */
[----:B--2---:R-:W-:-:S06]  /*1760*/  IMAD.WIDE R4, R5, 0x8, R2 ;  /* 0x0000000805047825 */ /* 0x004fcc00078e0202 */
[----:B------:R-:W2:Y:S01]  /*1770*/  LD.E.64 R4, desc[UR40][R4.64] ;  /* 0x0000002804047980 */ /* 0x000ea2000c101b00 */
[----:B------:R-:W-:-:S05]  /*1780*/  IMAD.WIDE R2, R28, 0x8, R2 ;  /* 0x000000081c027825 */ /* 0x000fca00078e0202 */
[----:B--2---:R0:W-:Y:S01]  /*1790*/  ST.E.64 desc[UR40][R2.64], R4 ;  /* 0x0000000402007985 */ /* 0x0041e2000c101b28 */
[----:B------:R-:W-:Y:S05]  /*17a0*/  BRA `(.L_x_45) ;  /* 0x0000000400207947 */ /* 0x000fea0003800000 */
.L_x_48:
[----:B01234-:R-:W0:Y:S02]  /*17b0*/  LDC.64 R6, c[0x0][0x388] ;  /* 0x0000e200ff067b82 */ /* 0x01fe240000000a00 */
[----:B0-----:R-:W2:Y:S02]  /*17c0*/  LDG.E.64 R2, desc[UR40][R6.64+0x8] ;  /* 0x0000082806027981 */ /* 0x001ea4000c1e1b00 */
[----:B--2---:R-:W-:-:S05]  /*17d0*/  IMAD.WIDE R2, R28, 0x8, R2 ;  /* 0x000000081c027825 */ /* 0x004fca00078e0202 */
[----:B------:R-:W2:Y:S04]  /*17e0*/  LD.E.64 R4, desc[UR40][R2.64+-0x8] ;  /* 0xfffff82802047980 */ /* 0x000ea8000c101b00 */
[----:B--2---:R0:W-:Y:S01]  /*17f0*/  ST.E.64 desc[UR40][R2.64], R4 ;  /* 0x0000000402007985 */ /* 0x0041e2000c101b28 */
[----:B------:R-:W-:Y:S05]  /*1800*/  BRA `(.L_x_45) ;  /* 0x0000000400087947 */ /* 0x000fea0003800000 */
.L_x_47:
[----:B01234-:R-:W0:Y:S02]  /*1810*/  LDC.64 R6, c[0x0][0x388] ;  /* 0x0000e200ff067b82 */ /* 0x01fe240000000a00 */
[----:B0-----:R-:W2:Y:S02]  /*1820*/  LDG.E.64 R2, desc[UR40][R6.64+0x8] ;  /* 0x0000082806027981 */ /* 0x001ea4000c1e1b00 */
[----:B--2---:R-:W-:-:S05]  /*1830*/  IMAD.WIDE R2, R28, 0x8, R2 ;  /* 0x000000081c027825 */ /* 0x004fca00078e0202 */
[----:B------:R-:W2:Y:S04]  /*1840*/  LD.E.64 R4, desc[UR40][R2.64+0x8] ;  /* 0x0000082802047980 */ /* 0x000ea8000c101b00 */
[----:B--2---:R0:W-:Y:S01]  /*1850*/  ST.E.64 desc[UR40][R2.64], R4 ;  /* 0x0000000402007985 */ /* 0x0041e2000c101b28 */
[----:B------:R-:W-:Y:S05]  /*1860*/  BRA `(.L_x_45) ;  /* 0x0000000000f07947 */ /* 0x000fea0003800000 */
.L_x_46:
[----:B------:R-:W5:Y:S01]  /*1870*/  LDC.64 R10, c[0x0][0x380] ;  /* 0x0000e000ff0a7b82 */ /* 0x000f620000000a00 */
[----:B------:R-:W1:Y:S07]  /*1880*/  LDCU.64 UR4, c[0x0][0x398] ;  /* 0x00007300ff0477ac */ /* 0x000e6e0008000a00 */
[----:B------:R-:W1:Y:S08]  /*1890*/  LDC.64 R14, c[0x0][0x390] ;  /* 0x0000e400ff0e7b82 */ /* 0x000e700000000a00 */
[----:B0-----:R-:W0:Y:S01]  /*18a0*/  LDC R9, c[0x0][0x3ac] ;  /* 0x0000eb00ff097b82 */ /* 0x001e220000000800 */
[----:B------:R-:W-:Y:S01]  /*18b0*/  IMAD.U32 R20, RZ, RZ, UR42 ;  /* 0x0000002aff147e24 */ /* 0x000fe2000f8e00ff */
[----:B------:R-:W0:Y:S01]  /*18c0*/  LDCU.64 UR6, c[0x0][0x3a0] ;  /* 0x00007400ff0677ac */ /* 0x000e220008000a00 */
[----:B-----5:R-:W5:Y:S04]  /*18d0*/  LDG.E.64 R2, desc[UR40][R10.64+0x8] ;  /* 0x000008280a027981 */ /* 0x020f68000c1e1b00 */
[----:B-1234-:R-:W2:Y:S01]  /*18e0*/  LDG.E.64 R6, desc[UR40][R14.64+0x8] ;  /* 0x000008280e067981 */ /* 0x01eea2000c1e1b00 */
[----:B-----5:R-:W-:-:S04]  /*18f0*/  IMAD.WIDE R4, R28, 0x8, R2 ;  /* 0x000000081c047825 */ /* 0x020fc800078e0202 */
[----:B------:R-:W-:Y:S02]  /*1900*/  IMAD.WIDE R26, R26, 0x8, R2 ;  /* 0x000000081a1a7825 */ /* 0x000fe400078e0202 */
[----:B------:R-:W3:Y:S02]  /*1910*/  LD.E.64 R2, desc[UR40][R4.64+0x8] ;  /* 0x0000082804027980 */ /* 0x000ee4000c101b00 */
[----:B0-----:R-:W-:Y:S02]  /*1920*/  IMAD.WIDE R8, R9, 0x8, R4 ;  /* 0x0000000809087825 */ /* 0x001fe400078e0204 */
[----:B------:R-:W4:Y:S02]  /*1930*/  LD.E.64 R26, desc[UR40][R26.64] ;  /* 0x000000281a1a7980 */ /* 0x000f24000c101b00 */
[----:B--2---:R-:W-:Y:S02]  /*1940*/  IMAD.WIDE R12, R28, 0x8, R6 ;  /* 0x000000081c0c7825 */ /* 0x004fe400078e0206 */
[----:B------:R-:W4:Y:S04]  /*1950*/  LD.E.64 R8, desc[UR40][R8.64] ;  /* 0x0000002808087980 */ /* 0x000f28000c101b00 */
[----:B------:R-:W2:Y:S04]  /*1960*/  LD.E.64 R12, desc[UR40][R12.64] ;  /* 0x000000280c0c7980 */ /* 0x000ea8000c101b00 */
[----:B------:R0:W3:Y:S01]  /*1970*/  LD.E.64 R6, desc[UR40][R4.64+-0x8] ;  /* 0xfffff82804067980 */ /* 0x0000e2000c101b00 */
[----:B------:R-:W1:Y:S01]  /*1980*/  MUFU.RCP64H R15, UR43 ;  /* 0x0000002b000f7d08 */ /* 0x000e620008001800 */
[----:B------:R-:W-:-:S02]  /*1990*/  IMAD.U32 R21, RZ, RZ, UR43 ;  /* 0x0000002bff157e24 */ /* 0x000fc4000f8e00ff */
[----:B------:R-:W-:-:S06]  /*19a0*/  IMAD.MOV.U32 R14, RZ, RZ, 0x1 ;  /* 0x00000001ff0e7424 */ /* 0x000fcc00078e00ff */
[----:B-1----:R-:W-:-:S08]  /*19b0*/  DFMA R20, R14, -R20, 1 ;  /* 0x3ff000000e14742b */ /* 0x002fd00000000814 */
[----:B------:R-:W-:Y:S01]  /*19c0*/  DFMA R20, R20, R20, R20 ;  /* 0x000000141414722b */ /* 0x000fe20000000014 */
[----:B0-----:R-:W-:Y:S01]  /*19d0*/  MOV R4, UR42 ;  /* 0x0000002a00047c02 */ /* 0x001fe20008000f00 */
[----:B------:R-:W-:-:S06]  /*19e0*/  IMAD.U32 R5, RZ, RZ, UR43 ;  /* 0x0000002bff057e24 */ /* 0x000fcc000f8e00ff */
[----:B------:R-:W-:-:S08]  /*19f0*/  DFMA R20, R14, R20, R14 ;  /* 0x000000140e14722b */ /* 0x000fd0000000000e */
[----:B------:R-:W-:-:S08]  /*1a00*/  DFMA R4, R20, -R4, 1 ;  /* 0x3ff000001404742b */ /* 0x000fd00000000804 */
[----:B------:R-:W-:Y:S01]  /*1a10*/  DFMA R20, R20, R4, R20 ;  /* 0x000000041414722b */ /* 0x000fe20000000014 */
[----:B------:R-:W-:Y:S01]  /*1a20*/  BSSY.RECONVERGENT B0, `(.L_x_52) ;  /* 0x000001c000007945 */ /* 0x000fe20003800200 */
[----:B----4-:R-:W-:Y:S02]  /*1a30*/  DADD R10, R8, R26 ;  /* 0x00000000080a7229 */ /* 0x010fe4000000001a */
[----:B--2---:R-:W-:Y:S02]  /*1a40*/  DMUL R12, R12, UR4 ;  /* 0x000000040c0c7c28 */ /* 0x004fe40008000000 */
[----:B---3--:R-:W-:-:S04]  /*1a50*/  DADD R2, R2, R6 ;  /* 0x0000000002027229 */ /* 0x008fc80000000006 */
[----:B------:R-:W-:Y:S02]  /*1a60*/  DMUL R10, R16, R10 ;  /* 0x0000000a100a7228 */ /* 0x000fe40000000000 */
[----:B------:R-:W-:-:S06]  /*1a70*/  DMUL R12, R12, UR4 ;  /* 0x000000040c0c7c28 */ /* 0x000fcc0008000000 */
[----:B------:R-:W-:Y:S02]  /*1a80*/  DFMA R2, R18, R2, R10 ;  /* 0x000000021202722b */ /* 0x000fe4000000000a */
[----:B------:R-:W-:-:S08]  /*1a90*/  DMUL R12, R12, UR6 ;  /* 0x000000060c0c7c28 */ /* 0x000fd00008000000 */
        /* <DEDUP_REMOVED lines=9> */
[----:B------:R-:W-:Y:S01]  /*1b30*/  MOV R7, R13 ;  /* 0x0000000d00077202 */ /* 0x000fe20000000f00 */
[----:B------:R-:W-:Y:S01]  /*1b40*/  IMAD.U32 R5, RZ, RZ, UR43 ;  /* 0x0000002bff057e24 */ /* 0x000fe2000f8e00ff */
[----:B------:R-:W-:Y:S01]  /*1b50*/  MOV R0, 0x1bc0 ;  /* 0x00001bc000007802 */ /* 0x000fe20000000f00 */
[----:B------:R-:W-:Y:S02]  /*1b60*/  IMAD.U32 R3, RZ, RZ, UR43 ;  /* 0x0000002bff037e24 */ /* 0x000fe4000f8e00ff */
[----:B------:R-:W-:Y:S02]  /*1b70*/  IMAD.U32 R4, RZ, RZ, UR42 ;  /* 0x0000002aff047e24 */ /* 0x000fe4000f8e00ff */
[----:B------:R-:W-:Y:S02]  /*1b80*/  IMAD.MOV.U32 R6, RZ, RZ, R12 ;  /* 0x000000ffff067224 */ /* 0x000fe400078e000c */
[----:B------:R-:W-:-:S02]  /*1b90*/  IMAD.MOV.U32 R11, RZ, RZ, R2 ;  /* 0x000000ffff0b7224 */ /* 0x000fc400078e0002 */
[----:B------:R-:W-:-:S07]  /*1ba0*/  IMAD.MOV.U32 R9, RZ, RZ, R5 ;  /* 0x000000ffff097224 */ /* 0x000fce00078e0005 */
[----:B------:R-:W-:Y:S05]  /*1bb0*/  CALL.REL.NOINC `($__internal_1_$__cuda_sm20_div_rn_f64_full) ;  /* 0x0000000000287944 */ /* 0x000fea0003c00000 */
[----:B------:R-:W-:Y:S02]  /*1bc0*/  IMAD.MOV.U32 R2, RZ, RZ, R12 ;  /* 0x000000ffff027224 */ /* 0x000fe400078e000c */
[----:B------:R-:W-:-:S07]  /*1bd0*/  IMAD.MOV.U32 R3, RZ, RZ, R13 ;  /* 0x000000ffff037224 */ /* 0x000fce00078e000d */
.L_x_53:
[----:B------:R-:W-:Y:S05]  /*1be0*/  BSYNC.RECONVERGENT B0 ;  /* 0x0000000000007941 */ /* 0x000fea0003800200 */
.L_x_52:
[----:B------:R-:W0:Y:S02]  /*1bf0*/  LDC.64 R6, c[0x0][0x388] ;  /* 0x0000e200ff067b82 */ /* 0x000e240000000a00 */
[----:B0-----:R-:W2:Y:S02]  /*1c00*/  LDG.E.64 R4, desc[UR40][R6.64+0x8] ;  /* 0x0000082806047981 */ /* 0x001ea4000c1e1b00 */
[----:B--2---:R-:W-:-:S05]  /*1c10*/  IMAD.WIDE R4, R28, 0x8, R4 ;  /* 0x000000081c047825 */ /* 0x004fca00078e0204 */
[----:B------:R0:W-:Y:S02]  /*1c20*/  ST.E.64 desc[UR40][R4.64], R2 ;  /* 0x0000000204007985 */ /* 0x0001e4000c101b28 */
.L_x_45:
[----:B------:R-:W-:Y:S05]  /*1c30*/  WARPSYNC.ALL ;  /* 0x0000000000007948 */ /* 0x000fea0003800000 */
[----:B------:R-:W-:Y:S06]  /*1c40*/  BAR.SYNC.DEFER_BLOCKING 0x0 ;  /* 0x0000000000007b1d */ /* 0x000fec0000010000 */
[----:B------:R-:W-:Y:S05]  /*1c50*/  EXIT ;  /* 0x000000000000794d */ /* 0x000fea0003800000 */
        .weak           $__internal_1_$__cuda_sm20_div_rn_f64_full
        .type           $__internal_1_$__cuda_sm20_div_rn_f64_full,@function
        .size           $__internal_1_$__cuda_sm20_div_rn_f64_full,(.L_x_79 - $__internal_1_$__cuda_sm20_div_rn_f64_full)
$__internal_1_$__cuda_sm20_div_rn_f64_full:
[----:B------:R-:W-:Y:S01]  /*1c60*/  IMAD.MOV.U32 R5, RZ, RZ, R7 ;  /* 0x000000ffff057224 */ /* 0x000fe200078e0007 */
[----:B------:R-:W-:Y:S01]  /*1c70*/  LOP3.LUT R30, R9, 0x7ff00000, RZ, 0xc0, !PT ;  /* 0x7ff00000091e7812 */ /* 0x000fe200078ec0ff */
[----:B------:R-:W-:Y:S01]  /*1c80*/  IMAD.MOV.U32 R7, RZ, RZ, R9 ;  /* 0x000000ffff077224 */ /* 0x000fe200078e0009 */
[----:B------:R-:W-:Y:S01]  /*1c90*/  BSSY.RECONVERGENT B1, `(.L_x_54) ;  /* 0x0000058000017945 */ /* 0x000fe20003800200 */
[----:B------:R-:W-:Y:S01]  /*1ca0*/  IMAD.MOV.U32 R29, RZ, RZ, 0x1ca00000 ;  /* 0x1ca00000ff1d7424 */ /* 0x000fe200078e00ff */
[C---:B------:R-:W-:Y:S01]  /*1cb0*/  FSETP.GEU.AND P0, PT, |R5|.reuse, 1.469367938527859385e-39, PT ;  /* 0x001000000500780b */ /* 0x040fe20003f0e200 */
[----:B------:R-:W-:Y:S01]  /*1cc0*/  IMAD.MOV.U32 R4, RZ, RZ, R6 ;  /* 0x000000ffff047224 */ /* 0x000fe200078e0006 */
[----:B------:R-:W-:Y:S01]  /*1cd0*/  LOP3.LUT R3, R5, 0x7ff00000, RZ, 0xc0, !PT ;  /* 0x7ff0000005037812 */ /* 0x000fe200078ec0ff */
[----:B------:R-:W-:Y:S01]  /*1ce0*/  IMAD.MOV.U32 R10, RZ, RZ, 0x1 ;  /* 0x00000001ff0a7424 */ /* 0x000fe200078e00ff */
[----:B------:R-:W-:Y:S02]  /*1cf0*/  MOV R6, R11 ;  /* 0x0000000b00067202 */ /* 0x000fe40000000f00 */
[----:B------:R-:W-:-:S07]  /*1d00*/  MOV R31, R3 ;  /* 0x00000003001f7202 */ /* 0x000fce0000000f00 */
[----:B------:R-:W-:Y:S01]  /*1d10*/  @!P0 LOP3.LUT R8, R7, 0x7ff00000, RZ, 0xc0, !PT ;  /* 0x7ff0000007088812 */ /* 0x000fe200078ec0ff */
[----:B------:R-:W-:-:S03]  /*1d20*/  @!P0 IMAD.MOV.U32 R14, RZ, RZ, RZ ;  /* 0x000000ffff0e8224 */ /* 0x000fc600078e00ff */
[----:B------:R-:W-:Y:S02]  /*1d30*/  @!P0 ISETP.GE.U32.AND P1, PT, R3, R8, PT ;  /* 0x000000080300820c */ /* 0x000fe40003f26070 */
[----:B------:R-:W-:Y:S02]  /*1d40*/  LOP3.LUT R8, R9, 0x800fffff, RZ, 0xc0, !PT ;  /* 0x800fffff09087812 */ /* 0x000fe400078ec0ff */
[----:B------:R-:W-:Y:S02]  /*1d50*/  @!P0 SEL R21, R29, 0x63400000, !P1 ;  /* 0x634000001d158807 */ /* 0x000fe40004800000 */
[----:B------:R-:W-:Y:S02]  /*1d60*/  ISETP.GE.U32.AND P1, PT, R3, R30, PT ;  /* 0x0000001e0300720c */ /* 0x000fe40003f26070 */
[----:B------:R-:W-:Y:S02]  /*1d70*/  @!P0 LOP3.LUT R21, R21, 0x80000000, R5, 0xf8, !PT ;  /* 0x8000000015158812 */ /* 0x000fe400078ef805 */
[----:B------:R-:W-:-:S02]  /*1d80*/  SEL R15, R29, 0x63400000, !P1 ;  /* 0x634000001d0f7807 */ /* 0x000fc40004800000 */
[----:B------:R-:W-:Y:S02]  /*1d90*/  FSETP.GEU.AND P1, PT, |R9|, 1.469367938527859385e-39, PT ;  /* 0x001000000900780b */ /* 0x000fe40003f2e200 */
[----:B------:R-:W-:Y:S01]  /*1da0*/  LOP3.LUT R9, R8, 0x3ff00000, RZ, 0xfc, !PT ;  /* 0x3ff0000008097812 */ /* 0x000fe200078efcff */
[----:B------:R-:W-:-:S10]  /*1db0*/  IMAD.MOV.U32 R8, RZ, RZ, R11 ;  /* 0x000000ffff087224 */ /* 0x000fd400078e000b */
[----:B------:R-:W-:-:S06]  /*1dc0*/  @!P1 DMUL R8, R6, 8.98846567431157953865e+307 ;  /* 0x7fe0000006089828 */ /* 0x000fcc0000000000 */
[----:B------:R-:W0:Y:S04]  /*1dd0*/  MUFU.RCP64H R11, R9 ;  /* 0x00000009000b7308 */ /* 0x000e280000001800 */
[----:B------:R-:W-:-:S05]  /*1de0*/  @!P1 LOP3.LUT R30, R9, 0x7ff00000, RZ, 0xc0, !PT ;  /* 0x7ff00000091e9812 */ /* 0x000fca00078ec0ff */
[----:B------:R-:W-:Y:S01]  /*1df0*/  VIADD R32, R30, 0xffffffff ;  /* 0xffffffff1e207836 */ /* 0x000fe20000000000 */
[----:B0-----:R-:W-:-:S08]  /*1e00*/  DFMA R12, R10, -R8, 1 ;  /* 0x3ff000000a0c742b */ /* 0x001fd00000000808 */
[----:B------:R-:W-:-:S08]  /*1e10*/  DFMA R12, R12, R12, R12 ;  /* 0x0000000c0c0c722b */ /* 0x000fd0000000000c */
[----:B------:R-:W-:Y:S01]  /*1e20*/  DFMA R12, R10, R12, R10 ;  /* 0x0000000c0a0c722b */ /* 0x000fe2000000000a */
[----:B------:R-:W-:Y:S01]  /*1e30*/  LOP3.LUT R11, R15, 0x800fffff, R5, 0xf8, !PT ;  /* 0x800fffff0f0b7812 */ /* 0x000fe200078ef805 */
[----:B------:R-:W-:Y:S01]  /*1e40*/  IMAD.MOV.U32 R10, RZ, RZ, R4 ;  /* 0x000000ffff0a7224 */ /* 0x000fe200078e0004 */
[----:B------:R-:W-:-:S05]  /*1e50*/  @!P0 LOP3.LUT R15, R21, 0x100000, RZ, 0xfc, !PT ;  /* 0x00100000150f8812 */ /* 0x000fca00078efcff */
[----:B------:R-:W-:Y:S02]  /*1e60*/  DFMA R20, R12, -R8, 1 ;  /* 0x3ff000000c14742b */ /* 0x000fe40000000808 */
[----:B------:R-:W-:-:S06]  /*1e70*/  @!P0 DFMA R10, R10, 2, -R14 ;  /* 0x400000000a0a882b */ /* 0x000fcc000000080e */
[----:B------:R-:W-:-:S04]  /*1e80*/  DFMA R20, R12, R20, R12 ;  /* 0x000000140c14722b */ /* 0x000fc8000000000c */
[----:B------:R-:W-:-:S04]  /*1e90*/  @!P0 LOP3.LUT R31, R11, 0x7ff00000, RZ, 0xc0, !PT ;  /* 0x7ff000000b1f8812 */ /* 0x000fc800078ec0ff */
[----:B------:R-:W-:Y:S01]  /*1ea0*/  DMUL R12, R20, R10 ;  /* 0x0000000a140c7228 */ /* 0x000fe20000000000 */
[----:B------:R-:W-:-:S05]  /*1eb0*/  VIADD R14, R31, 0xffffffff ;  /* 0xffffffff1f0e7836 */ /* 0x000fca0000000000 */
[----:B------:R-:W-:Y:S02]  /*1ec0*/  ISETP.GT.U32.AND P0, PT, R14, 0x7feffffe, PT ;  /* 0x7feffffe0e00780c */ /* 0x000fe40003f04070 */
[----:B------:R-:W-:Y:S02]  /*1ed0*/  DFMA R14, R12, -R8, R10 ;  /* 0x800000080c0e722b */ /* 0x000fe4000000000a */
[----:B------:R-:W-:-:S06]  /*1ee0*/  ISETP.GT.U32.OR P0, PT, R32, 0x7feffffe, P0 ;  /* 0x7feffffe2000780c */ /* 0x000fcc0000704470 */
[----:B------:R-:W-:-:S07]  /*1ef0*/  DFMA R14, R20, R14, R12 ;  /* 0x0000000e140e722b */ /* 0x000fce000000000c */
[----:B------:R-:W-:Y:S05]  /*1f00*/  @P0 BRA `(.L_x_55) ;  /* 0x00000000006c0947 */ /* 0x000fea0003800000 */
[----:B------:R-:W-:-:S04]  /*1f10*/  LOP3.LUT R12, R7, 0x7ff00000, RZ, 0xc0, !PT ;  /* 0x7ff00000070c7812 */ /* 0x000fc800078ec0ff */
[CC--:B------:R-:W-:Y:S02]  /*1f20*/  VIADDMNMX R4, R3.reuse, -R12.reuse, 0xb9600000, !PT ;  /* 0xb960000003047446 */ /* 0x0c0fe4000780090c */
[----:B------:R-:W-:Y:S02]  /*1f30*/  ISETP.GE.U32.AND P0, PT, R3, R12, PT ;  /* 0x0000000c0300720c */ /* 0x000fe40003f06070 */
[----:B------:R-:W-:Y:S02]  /*1f40*/  VIMNMX R4, PT, PT, R4, 0x46a00000, PT ;  /* 0x46a0000004047848 */ /* 0x000fe40003fe0100 */
[----:B------:R-:W-:-:S05]  /*1f50*/  SEL R29, R29, 0x63400000, !P0 ;  /* 0x634000001d1d7807 */ /* 0x000fca0004000000 */
[----:B------:R-:W-:Y:S02]  /*1f60*/  IMAD.IADD R20, R4, 0x1, -R29 ;  /* 0x0000000104147824 */ /* 0x000fe400078e0a1d */
[----:B------:R-:W-:Y:S02]  /*1f70*/  IMAD.MOV.U32 R4, RZ, RZ, RZ ;  /* 0x000000ffff047224 */ /* 0x000fe400078e00ff */
[----:B------:R-:W-:-:S06]  /*1f80*/  VIADD R5, R20, 0x7fe00000 ;  /* 0x7fe0000014057836 */ /* 0x000fcc0000000000 */
[----:B------:R-:W-:-:S10]  /*1f90*/  DMUL R12, R14, R4 ;  /* 0x000000040e0c7228 */ /* 0x000fd40000000000 */
[----:B------:R-:W-:-:S13]  /*1fa0*/  FSETP.GTU.AND P0, PT, |R13|, 1.469367938527859385e-39, PT ;  /* 0x001000000d00780b */ /* 0x000fda0003f0c200 */
[----:B------:R-:W-:Y:S05]  /*1fb0*/  @P0 BRA `(.L_x_56) ;  /* 0x0000000000940947 */ /* 0x000fea0003800000 */
[----:B------:R-:W-:Y:S01]  /*1fc0*/  DFMA R8, R14, -R8, R10 ;  /* 0x800000080e08722b */ /* 0x000fe2000000000a */
[----:B------:R-:W-:-:S09]  /*1fd0*/  IMAD.MOV.U32 R6, RZ, RZ, RZ ;  /* 0x000000ffff067224 */ /* 0x000fd200078e00ff */
[C---:B------:R-:W-:Y:S02]  /*1fe0*/  FSETP.NEU.AND P0, PT, R9.reuse, RZ, PT ;  /* 0x000000ff0900720b */ /* 0x040fe40003f0d000 */
[----:B------:R-:W-:-:S04]  /*1ff0*/  LOP3.LUT R3, R9, 0x80000000, R7, 0x48, !PT ;  /* 0x8000000009037812 */ /* 0x000fc800078e4807 */
[----:B------:R-:W-:-:S07]  /*2000*/  LOP3.LUT R7, R3, R5, RZ, 0xfc, !PT ;  /* 0x0000000503077212 */ /* 0x000fce00078efcff */
[----:B------:R-:W-:Y:S05]  /*2010*/  @!P0 BRA `(.L_x_56) ;  /* 0x00000000007c8947 */ /* 0x000fea0003800000 */
[----:B------:R-:W-:Y:S01]  /*2020*/  IADD3 R5, PT, PT, -R20, RZ, RZ ;  /* 0x000000ff14057210 */ /* 0x000fe20007ffe1ff */
[----:B------:R-:W-:Y:S01]  /*2030*/  IMAD.MOV.U32 R4, RZ, RZ, RZ ;  /* 0x000000ffff047224 */ /* 0x000fe200078e00ff */
[----:B------:R-:W-:-:S05]  /*2040*/  DMUL.RP R6, R14, R6 ;  /* 0x000000060e067228 */ /* 0x000fca0000008000 */
[----:B------:R-:W-:-:S05]  /*2050*/  DFMA R4, R12, -R4, R14 ;  /* 0x800000040c04722b */ /* 0x000fca000000000e */
[----:B------:R-:W-:Y:S02]  /*2060*/  LOP3.LUT R3, R7, R3, RZ, 0x3c, !PT ;  /* 0x0000000307037212 */ /* 0x000fe400078e3cff */
[----:B------:R-:W-:-:S04]  /*2070*/  IADD3 R4, PT, PT, -R20, -0x43300000, RZ ;  /* 0xbcd0000014047810 */ /* 0x000fc80007ffe1ff */
[----:B------:R-:W-:-:S04]  /*2080*/  FSETP.NEU.AND P0, PT, |R5|, R4, PT ;  /* 0x000000040500720b */ /* 0x000fc80003f0d200 */
[----:B------:R-:W-:Y:S02]  /*2090*/  FSEL R12, R6, R12, !P0 ;  /* 0x0000000c060c7208 */ /* 0x000fe40004000000 */
[----:B------:R-:W-:Y:S01]  /*20a0*/  FSEL R13, R3, R13, !P0 ;  /* 0x0000000d030d7208 */ /* 0x000fe20004000000 */
[----:B------:R-:W-:Y:S06]  /*20b0*/  BRA `(.L_x_56) ;  /* 0x0000000000547947 */ /* 0x000fec0003800000 */
.L_x_55:
        /* <DEDUP_REMOVED lines=12> */
[----:B------:R-:W-:Y:S02]  /*2180*/  @!P0 IMAD.MOV.U32 R12, RZ, RZ, RZ ;  /* 0x000000ffff0c8224 */ /* 0x000fe400078e00ff */
[----:B------:R-:W-:Y:S01]  /*2190*/  @P0 IMAD.MOV.U32 R12, RZ, RZ, RZ ;  /* 0x000000ffff0c0224 */ /* 0x000fe200078e00ff */
[----:B------:R-:W-:Y:S01]  /*21a0*/  @P0 MOV R13, R3 ;  /* 0x00000003000d0202 */ /* 0x000fe20000000f00 */
[----:B------:R-:W-:Y:S06]  /*21b0*/  BRA `(.L_x_56) ;  /* 0x0000000000147947 */ /* 0x000fec0003800000 */
.L_x_58:
[----:B------:R-:W-:Y:S01]  /*21c0*/  LOP3.LUT R13, R7, 0x80000, RZ, 0xfc, !PT ;  /* 0x00080000070d7812 */ /* 0x000fe200078efcff */
[----:B------:R-:W-:Y:S01]  /*21d0*/  IMAD.MOV.U32 R12, RZ, RZ, R6 ;  /* 0x000000ffff0c7224 */ /* 0x000fe200078e0006 */
[----:B------:R-:W-:Y:S06]  /*21e0*/  BRA `(.L_x_56) ;  /* 0x0000000000087947 */ /* 0x000fec0003800000 */
.L_x_57:
[----:B------:R-:W-:Y:S01]  /*21f0*/  LOP3.LUT R13, R5, 0x80000, RZ, 0xfc, !PT ;  /* 0x00080000050d7812 */ /* 0x000fe200078efcff */
[----:B------:R-:W-:-:S07]  /*2200*/  IMAD.MOV.U32 R12, RZ, RZ, R4 ;  /* 0x000000ffff0c7224 */ /* 0x000fce00078e0004 */
.L_x_56:
[----:B------:R-:W-:Y:S05]  /*2210*/  BSYNC.RECONVERGENT B1 ;  /* 0x0000000000017941 */ /* 0x000fea0003800200 */
.L_x_54:
[----:B------:R-:W-:Y:S02]  /*2220*/  IMAD.MOV.U32 R4, RZ, RZ, R0 ;  /* 0x000000ffff047224 */ /* 0x000fe400078e0000 */
[----:B------:R-:W-:-:S04]  /*2230*/  IMAD.MOV.U32 R5, RZ, RZ, 0x0 ;  /* 0x00000000ff057424 */ /* 0x000fc800078e00ff */
[----:B------:R-:W-:Y:S05]  /*2240*/  RET.REL.NODEC R4 `(_Z9compute_pP6matrixS0_PKS_ddiii) ;  /* 0xffffffdc046c7950 */ /* 0x000fea0003c3ffff */
.L_x_59:
        /* <DEDUP_REMOVED lines=11> */
.L_x_79:


//--------------------- .text._Z9compute_bP6matrixPKS_S2_ddddii --------------------------
	.section	.text._Z9compute_bP6matrixPKS_S2_ddddii,"ax",@progbits
	.align	128
        .global         _Z9compute_bP6matrixPKS_S2_ddddii
        .type           _Z9compute_bP6matrixPKS_S2_ddddii,@function
        .size           _Z9compute_bP6matrixPKS_S2_ddddii,(.L_x_81 - _Z9compute_bP6matrixPKS_S2_ddddii)
        .other          _Z9compute_bP6matrixPKS_S2_ddddii,@"STO_CUDA_ENTRY STV_DEFAULT"
_Z9compute_bP6matrixPKS_S2_ddddii:
.text._Z9compute_bP6matrixPKS_S2_ddddii:
[----:B------:R-:W-:Y:S01]  /*0000*/  LDC R1, c[0x0][0x37c] ;  /* 0x0000df00ff017b82 */ /* 0x000fe20000000800 */
[----:B------:R-:W0:Y:S07]  /*0010*/  S2R R7, SR_TID.X ;  /* 0x0000000000077919 */ /* 0x000e2e0000002100 */
[----:B------:R-:W0:Y:S08]  /*0020*/  S2UR UR4, SR_CTAID.X ;  /* 0x00000000000479c3 */ /* 0x000e300000002500 */
[----:B------:R-:W0:Y:S08]  /*0030*/  LDC R0, c[0x0][0x360] ;  /* 0x0000d800ff007b82 */ /* 0x000e300000000800 */
[----:B------:R-:W1:Y:S01]  /*0040*/  LDC.64 R2, c[0x0][0x3b8] ;  /* 0x0000ee00ff027b82 */ /* 0x000e620000000a00 */
[----:B0-----:R-:W-:-:S02]  /*0050*/  IMAD R7, R0, UR4, R7 ;  /* 0x0000000400077c24 */ /* 0x001fc4000f8e0207 */
[----:B-1----:R-:W-:-:S05]  /*0060*/  IMAD R0, R3, R2, RZ ;  /* 0x0000000203007224 */ /* 0x002fca00078e02ff */
[----:B------:R-:W-:-:S13]  /*0070*/  ISETP.GE.AND P0, PT, R7, R0, PT ;  /* 0x000000000700720c */ /* 0x000fda0003f06270 */
[----:B------:R-:W-:Y:S05]  /*0080*/  @P0 EXIT ;  /* 0x000000000000094d */ /* 0x000fea0003800000 */
[----:B------:R-:W-:-:S04]  /*0090*/  IABS R9, R2 ;  /* 0x0000000200097213 */ /* 0x000fc80000000000 */
[----:B------:R-:W0:Y:S08]  /*00a0*/  I2F.RP R0, R9 ;  /* 0x0000000900007306 */ /* 0x000e300000209400 */
[----:B0-----:R-:W0:Y:S02]  /*00b0*/  MUFU.RCP R0, R0 ;  /* 0x0000000000007308 */ /* 0x001e240000001000 */
[----:B0-----:R-:W-:-:S06]  /*00c0*/  VIADD R4, R0, 0xffffffe ;  /* 0x0ffffffe00047836 */ /* 0x001fcc0000000000 */
[----:B------:R0:W1:Y:S02]  /*00d0*/  F2I.FTZ.U32.TRUNC.NTZ R5, R4 ;  /* 0x0000000400057305 */ /* 0x000064000021f000 */
[----:B0-----:R-:W-:Y:S02]  /*00e0*/  IMAD.MOV.U32 R4, RZ, RZ, RZ ;  /* 0x000000ffff047224 */ /* 0x001fe400078e00ff */
[----:B-1----:R-:W-:-:S04]  /*00f0*/  IMAD.MOV R6, RZ, RZ, -R5 ;  /* 0x000000ffff067224 */ /* 0x002fc800078e0a05 */
[----:B------:R-:W-:Y:S01]  /*0100*/  IMAD R11, R6, R9, RZ ;  /* 0x00000009060b7224 */ /* 0x000fe200078e02ff */
[----:B------:R-:W-:-:S03]  /*0110*/  IABS R6, R7 ;  /* 0x0000000700067213 */ /* 0x000fc60000000000 */
[----:B------:R-:W-:-:S06]  /*0120*/  IMAD.HI.U32 R5, R5, R11, R4 ;  /* 0x0000000b05057227 */ /* 0x000fcc00078e0004 */
[----:B------:R-:W-:-:S04]  /*0130*/  IMAD.HI.U32 R5, R5, R6, RZ ;  /* 0x0000000605057227 */ /* 0x000fc800078e00ff */
[----:B------:R-:W-:-:S04]  /*0140*/  IMAD.MOV R0, RZ, RZ, -R5 ;  /* 0x000000ffff007224 */ /* 0x000fc800078e0a05 */
[----:B------:R-:W-:-:S05]  /*0150*/  IMAD R0, R9, R0, R6 ;  /* 0x0000000009007224 */ /* 0x000fca00078e0206 */
[----:B------:R-:W-:-:S13]  /*0160*/  ISETP.GT.U32.AND P1, PT, R9, R0, PT ;  /* 0x000000000900720c */ /* 0x000fda0003f24070 */
[----:B------:R-:W-:Y:S02]  /*0170*/  @!P1 IMAD.IADD R0, R0, 0x1, -R9 ;  /* 0x0000000100009824 */ /* 0x000fe400078e0a09 */
[----:B------:R-:W-:Y:S01]  /*0180*/  @!P1 VIADD R5, R5, 0x1 ;  /* 0x0000000105059836 */ /* 0x000fe20000000000 */
[----:B------:R-:W-:Y:S02]  /*0190*/  ISETP.NE.AND P1, PT, R2, RZ, PT ;  /* 0x000000ff0200720c */ /* 0x000fe40003f25270 */
[----:B------:R-:W-:Y:S01]  /*01a0*/  ISETP.GE.U32.AND P0, PT, R0, R9, PT ;  /* 0x000000090000720c */ /* 0x000fe20003f06070 */
[----:B------:R-:W-:Y:S01]  /*01b0*/  VIADD R9, R2, 0xffffffff ;  /* 0xffffffff02097836 */ /* 0x000fe20000000000 */
[----:B------:R-:W-:-:S04]  /*01c0*/  LOP3.LUT R0, R7, R2, RZ, 0x3c, !PT ;  /* 0x0000000207007212 */ /* 0x000fc800078e3cff */
[----:B------:R-:W-:-:S07]  /*01d0*/  ISETP.GE.AND P2, PT, R0, RZ, PT ;  /* 0x000000ff0000720c */ /* 0x000fce0003f46270 */
[----:B------:R-:W-:-:S06]  /*01e0*/  @P0 VIADD R5, R5, 0x1 ;  /* 0x0000000105050836 */ /* 0x000fcc0000000000 */
[----:B------:R-:W-:Y:S02]  /*01f0*/  @!P2 IADD3 R5, PT, PT, -R5, RZ, RZ ;  /* 0x000000ff0505a210 */ /* 0x000fe40007ffe1ff */
[----:B------:R-:W-:-:S05]  /*0200*/  @!P1 LOP3.LUT R5, RZ, R2, RZ, 0x33, !PT ;  /* 0x00000002ff059212 */ /* 0x000fca00078e33ff */
[----:B------:R-:W-:-:S04]  /*0210*/  IMAD.MOV R0, RZ, RZ, -R5 ;  /* 0x000000ffff007224 */ /* 0x000fc800078e0a05 */
[----:B------:R-:W-:Y:S02]  /*0220*/  IMAD R0, R2, R0, R7 ;  /* 0x0000000002007224 */ /* 0x000fe400078e0207 */
[----:B------:R-:W-:-:S03]  /*0230*/  VIADD R2, R3, 0xffffffff ;  /* 0xffffffff03027836 */ /* 0x000fc60000000000 */
[----:B------:R-:W-:Y:S02]  /*0240*/  ISETP.GE.AND P0, PT, R0, R9, PT ;  /* 0x000000090000720c */ /* 0x000fe40003f06270 */
[C---:B------:R-:W-:Y:S02]  /*0250*/  VIMNMX R0, PT, PT, R5.reuse, R0, PT ;  /* 0x0000000005007248 */ /* 0x040fe40003fe0100 */
[----:B------:R-:W-:-:S04]  /*0260*/  ISETP.GE.OR P0, PT, R5, R2, P0 ;  /* 0x000000020500720c */ /* 0x000fc80000706670 */
[----:B------:R-:W-:-:S13]  /*0270*/  ISETP.LT.OR P0, PT, R0, 0x1, P0 ;  /* 0x000000010000780c */ /* 0x000fda0000701670 */
[----:B------:R-:W-:Y:S05]  /*0280*/  @P0 EXIT ;  /* 0x000000000000094d */ /* 0x000fea0003800000 */
[----:B------:R-:W0:Y:S01]  /*0290*/  LDC R0, c[0x0][0x3a4] ;  /* 0x0000e900ff007b82 */ /* 0x000e220000000800 */
[----:B------:R-:W1:Y:S07]  /*02a0*/  LDCU.64 UR4, c[0x0][0x358] ;  /* 0x00006b00ff0477ac */ /* 0x000e6e0008000a00 */
[----:B------:R-:W2:Y:S01]  /*02b0*/  LDC.64 R24, c[0x0][0x3a0] ;  /* 0x0000e800ff187b82 */ /* 0x000ea20000000a00 */
[----:B0-----:R-:W2:Y:S01]  /*02c0*/  MUFU.RCP64H R3, R0 ;  /* 0x0000000000037308 */ /* 0x001ea20000001800 */
[----:B------:R-:W-:-:S05]  /*02d0*/  VIADD R2, R0, 0x300402 ;  /* 0x0030040200027836 */ /* 0x000fca0000000000 */
[----:B------:R-:W-:Y:S01]  /*02e0*/  FSETP.GEU.AND P0, PT, |R2|, 5.8789094863358348022e-39, PT ;  /* 0x004004020200780b */ /* 0x000fe20003f0e200 */
[----:B--2---:R-:W-:-:S08]  /*02f0*/  DFMA R4, R2, -R24, 1 ;  /* 0x3ff000000204742b */ /* 0x004fd00000000818 */
[----:B------:R-:W-:-:S08]  /*0300*/  DFMA R4, R4, R4, R4 ;  /* 0x000000040404722b */ /* 0x000fd00000000004 */
[----:B------:R-:W-:-:S08]  /*0310*/  DFMA R4, R2, R4, R2 ;  /* 0x000000040204722b */ /* 0x000fd00000000002 */
[----:B------:R-:W-:-:S08]  /*0320*/  DFMA R24, R4, -R24, 1 ;  /* 0x3ff000000418742b */ /* 0x000fd00000000818 */
[----:B------:R-:W-:Y:S01]  /*0330*/  DFMA R24, R4, R24, R4 ;  /* 0x000000180418722b */ /* 0x000fe20000000004 */
[----:B-1----:R-:W-:Y:S10]  /*0340*/  @P0 BRA `(.L_x_60) ;  /* 0x0000000000100947 */ /* 0x002ff40003800000 */
[----:B------:R-:W-:-:S05]  /*0350*/  LOP3.LUT R0, R0, 0x7fffffff, RZ, 0xc0, !PT ;  /* 0x7fffffff00007812 */ /* 0x000fca00078ec0ff */
[----:B------:R-:W-:Y:S01]  /*0360*/  VIADD R9, R0, 0xfff00000 ;  /* 0xfff0000000097836 */ /* 0x000fe20000000000 */
[----:B------:R-:W-:-:S07]  /*0370*/  MOV R0, 0x390 ;  /* 0x0000039000007802 */ /* 0x000fce0000000f00 */
[----:B------:R-:W-:Y:S05]  /*0380*/  CALL.REL.NOINC `($__internal_2_$__cuda_sm20_dblrcp_rn_slowpath_v3) ;  /* 0x0000000800247944 */ /* 0x000fea0003c00000 */
.L_x_60:
[----:B------:R-:W0:Y:S08]  /*0390*/  LDC.64 R22, c[0x0][0x388] ;  /* 0x0000e200ff167b82 */ /* 0x000e300000000a00 */
[----:B------:R-:W1:Y:S01]  /*03a0*/  LDC.64 R18, c[0x0][0x3a8] ;  /* 0x0000ea00ff127b82 */ /* 0x000e620000000a00 */
[----:B0-----:R-:W2:Y:S01]  /*03b0*/  LDG.E.64 R22, desc[UR4][R22.64+0x8] ;  /* 0x0000080416167981 */ /* 0x001ea2000c1e1b00 */
[----:B-1----:R-:W-:-:S06]  /*03c0*/  DADD R18, R18, R18 ;  /* 0x0000000012127229 */ /* 0x002fcc0000000012 */
[----:B------:R-:W0:Y:S01]  /*03d0*/  MUFU.RCP64H R9, R19 ;  /* 0x0000001300097308 */ /* 0x000e220000001800 */
[----:B------:R-:W-:Y:S02]  /*03e0*/  IMAD.MOV.U32 R8, RZ, RZ, 0x1 ;  /* 0x00000001ff087424 */ /* 0x000fe400078e00ff */
[----:B--2---:R-:W-:-:S05]  /*03f0*/  IMAD.WIDE R20, R7, 0x8, R22 ;  /* 0x0000000807147825 */ /* 0x004fca00078e0216 */
[----:B------:R-:W2:Y:S04]  /*0400*/  LDG.E.64 R2, desc[UR4][R20.64+0x8] ;  /* 0x0000080414027981 */ /* 0x000ea8000c1e1b00 */
[----:B------:R-:W2:Y:S01]  /*0410*/  LDG.E.64 R4, desc[UR4][R20.64+-0x8] ;  /* 0xfffff80414047981 */ /* 0x000ea2000c1e1b00 */
[----:B0-----:R-:W-:Y:S01]  /*0420*/  DFMA R10, -R18, R8, 1 ;  /* 0x3ff00000120a742b */ /* 0x001fe20000000108 */
[----:B------:R-:W-:Y:S07]  /*0430*/  BSSY.RECONVERGENT B0, `(.L_x_61) ;  /* 0x0000013000007945 */ /* 0x000fee0003800200 */
[----:B------:R-:W-:-:S08]  /*0440*/  DFMA R10, R10, R10, R10 ;  /* 0x0000000a0a0a722b */ /* 0x000fd0000000000a */
[----:B------:R-:W-:-:S08]  /*0450*/  DFMA R10, R8, R10, R8 ;  /* 0x0000000a080a722b */ /* 0x000fd00000000008 */
[----:B------:R-:W-:-:S08]  /*0460*/  DFMA R12, -R18, R10, 1 ;  /* 0x3ff00000120c742b */ /* 0x000fd0000000010a */
[----:B------:R-:W-:Y:S02]  /*0470*/  DFMA R12, R10, R12, R10 ;  /* 0x0000000c0a0c722b */ /* 0x000fe4000000000a */
[----:B--2---:R-:W-:-:S08]  /*0480*/  DADD R8, R2, -R4 ;  /* 0x0000000002087229 */ /* 0x004fd00000000804 */
[----:B------:R-:W-:Y:S02]  /*0490*/  DMUL R4, R8, R12 ;  /* 0x0000000c08047228 */ /* 0x000fe40000000000 */
[----:B------:R-:W-:-:S06]  /*04a0*/  FSETP.GEU.AND P1, PT, |R9|, 6.5827683646048100446e-37, PT ;  /* 0x036000000900780b */ /* 0x000fcc0003f2e200 */
[----:B------:R-:W-:-:S08]  /*04b0*/  DFMA R2, -R18, R4, R8 ;  /* 0x000000041202722b */ /* 0x000fd00000000108 */
[----:B------:R-:W-:-:S10]  /*04c0*/  DFMA R4, R12, R2, R4 ;  /* 0x000000020c04722b */ /* 0x000fd40000000004 */
[----:B------:R-:W-:-:S05]  /*04d0*/  FFMA R0, RZ, R19, R5 ;  /* 0x00000013ff007223 */ /* 0x000fca0000000005 */
[----:B------:R-:W-:-:S13]  /*04e0*/  FSETP.GT.AND P0, PT, |R0|, 1.469367938527859385e-39, PT ;  /* 0x001000000000780b */ /* 0x000fda0003f04200 */
[----:B------:R-:W-:Y:S05]  /*04f0*/  @P0 BRA P1, `(.L_x_62) ;  /* 0x0000000000180947 */ /* 0x000fea0000800000 */
[----:B------:R-:W-:Y:S01]  /*0500*/  IMAD.MOV.U32 R10, RZ, RZ, R18 ;  /* 0x000000ffff0a7224 */ /* 0x000fe200078e0012 */
[----:B------:R-:W-:Y:S02]  /*0510*/  MOV R11, R19 ;  /* 0x00000013000b7202 */ /* 0x000fe40000000f00 */
[----:B------:R-:W-:-:S07]  /*0520*/  MOV R0, 0x540 ;  /* 0x0000054000007802 */ /* 0x000fce0000000f00 */
[----:B------:R-:W-:Y:S05]  /*0530*/  CALL.REL.NOINC `($__internal_3_$__cuda_sm20_div_rn_f64_full) ;  /* 0x0000000800687944 */ /* 0x000fea0003c00000 */
[----:B------:R-:W-:Y:S02]  /*0540*/  IMAD.MOV.U32 R4, RZ, RZ, R28 ;  /* 0x000000ffff047224 */ /* 0x000fe400078e001c */
[----:B------:R-:W-:-:S07]  /*0550*/  IMAD.MOV.U32 R5, RZ, RZ, R29 ;  /* 0x000000ffff057224 */ /* 0x000fce00078e001d */
.L_x_62:
[----:B------:R-:W-:Y:S05]  /*0560*/  BSYNC.RECONVERGENT B0 ;  /* 0x0000000000007941 */ /* 0x000fea0003800200 */
.L_x_61:
[----:B------:R-:W0:Y:S01]  /*0570*/  LDC.64 R12, c[0x0][0x390] ;  /* 0x0000e400ff0c7b82 */ /* 0x000e220000000a00 */
[----:B------:R-:W1:Y:S07]  /*0580*/  LDCU UR6, c[0x0][0x3b8] ;  /* 0x00007700ff0677ac */ /* 0x000e6e0008000800 */
[----:B------:R-:W2:Y:S01]  /*0590*/  LDC.64 R14, c[0x0][0x3b0] ;  /* 0x0000ec00ff0e7b82 */ /* 0x000ea20000000a00 */
[----:B0-----:R-:W3:Y:S01]  /*05a0*/  LDG.E.64 R16, desc[UR4][R12.64+0x8] ;  /* 0x000008040c107981 */ /* 0x001ee2000c1e1b00 */
[----:B-1----:R-:W-:-:S02]  /*05b0*/  VIADD R3, R7, UR6 ;  /* 0x0000000607037c36 */ /* 0x002fc40008000000 */
[----:B------:R-:W-:Y:S01]  /*05c0*/  VIADD R6, R7, -UR6 ;  /* 0x8000000607067c36 */ /* 0x000fe20008000000 */
[----:B--2---:R-:W-:-:S06]  /*05d0*/  DADD R14, R14, R14 ;  /* 0x000000000e0e7229 */ /* 0x004fcc000000000e */
[----:B------:R-:W0:Y:S01]  /*05e0*/  MUFU.RCP64H R11, R15 ;  /* 0x0000000f000b7308 */ /* 0x000e220000001800 */
[----:B------:R-:W-:Y:S02]  /*05f0*/  IMAD.MOV.U32 R10, RZ, RZ, 0x1 ;  /* 0x00000001ff0a7424 */ /* 0x000fe400078e00ff */
[----:B---3--:R-:W-:-:S04]  /*0600*/  IMAD.WIDE R2, R3, 0x8, R16 ;  /* 0x0000000803027825 */ /* 0x008fc800078e0210 */
[----:B------:R-:W-:Y:S02]  /*0610*/  IMAD.WIDE R16, R6, 0x8, R16 ;  /* 0x0000000806107825 */ /* 0x000fe400078e0210 */
        /* <DEDUP_REMOVED lines=17> */
[----:B------:R-:W-:Y:S01]  /*0730*/  MOV R0, 0x760 ;  /* 0x0000076000007802 */ /* 0x000fe20000000f00 */
[----:B------:R-:W-:-:S07]  /*0740*/  IMAD.MOV.U32 R11, RZ, RZ, R15 ;  /* 0x000000ffff0b7224 */ /* 0x000fce00078e000f */
[----:B------:R-:W-:Y:S05]  /*0750*/  CALL.REL.NOINC `($__internal_3_$__cuda_sm20_div_rn_f64_full) ;  /* 0x0000000400e07944 */ /* 0x000fea0003c00000 */
[----:B------:R-:W-:Y:S01]  /*0760*/  MOV R2, R28 ;  /* 0x0000001c00027202 */ /* 0x000fe20000000f00 */
[----:B------:R-:W-:-:S07]  /*0770*/  IMAD.MOV.U32 R3, RZ, RZ, R29 ;  /* 0x000000ffff037224 */ /* 0x000fce00078e001d */
.L_x_64:
[----:B------:R-:W-:Y:S05]  /*0780*/  BSYNC.RECONVERGENT B0 ;  /* 0x0000000000007941 */ /* 0x000fea0003800200 */
.L_x_63:
[----:B------:R-:W0:Y:S01]  /*0790*/  LDC R9, c[0x0][0x3b8] ;  /* 0x0000ee00ff097b82 */ /* 0x000e220000000800 */
[----:B------:R-:W-:-:S06]  /*07a0*/  IMAD.WIDE R22, R6, 0x8, R22 ;  /* 0x0000000806167825 */ /* 0x000fcc00078e0216 */
[----:B------:R-:W2:Y:S01]  /*07b0*/  LDG.E.64 R22, desc[UR4][R22.64] ;  /* 0x0000000416167981 */ /* 0x000ea2000c1e1b00 */
[----:B0-----:R-:W-:-:S05]  /*07c0*/  IMAD.WIDE R20, R9, 0x8, R20 ;  /* 0x0000000809147825 */ /* 0x001fca00078e0214 */
[----:B------:R-:W2:Y:S01]  /*07d0*/  LDG.E.64 R10, desc[UR4][R20.64] ;  /* 0x00000004140a7981 */ /* 0x000ea2000c1e1b00 */
[----:B------:R-:W0:Y:S01]  /*07e0*/  MUFU.RCP64H R9, R15 ;  /* 0x0000000f00097308 */ /* 0x000e220000001800 */
[----:B------:R-:W-:-:S06]  /*07f0*/  IMAD.MOV.U32 R8, RZ, RZ, 0x1 ;  /* 0x00000001ff087424 */ /* 0x000fcc00078e00ff */
[----:B0-----:R-:W-:-:S08]  /*0800*/  DFMA R12, -R14, R8, 1 ;  /* 0x3ff000000e0c742b */ /* 0x001fd00000000108 */
[----:B------:R-:W-:-:S08]  /*0810*/  DFMA R12, R12, R12, R12 ;  /* 0x0000000c0c0c722b */ /* 0x000fd0000000000c */
[----:B------:R-:W-:-:S08]  /*0820*/  DFMA R12, R8, R12, R8 ;  /* 0x0000000c080c722b */ /* 0x000fd00000000008 */
[----:B------:R-:W-:-:S08]  /*0830*/  DFMA R8, -R14, R12, 1 ;  /* 0x3ff000000e08742b */ /* 0x000fd0000000010c */
[----:B------:R-:W-:Y:S01]  /*0840*/  DFMA R26, R12, R8, R12 ;  /* 0x000000080c1a722b */ /* 0x000fe2000000000c */
[----:B------:R-:W-:Y:S01]  /*0850*/  BSSY.RECONVERGENT B0, `(.L_x_65) ;  /* 0x0000014000007945 */ /* 0x000fe20003800200 */
[----:B--2---:R-:W-:-:S08]  /*0860*/  DADD R10, R10, -R22 ;  /* 0x000000000a0a7229 */ /* 0x004fd00000000816 */
[----:B------:R-:W-:-:S08]  /*0870*/  DMUL R8, R26, R10 ;  /* 0x0000000a1a087228 */ /* 0x000fd00000000000 */
[----:B------:R-:W-:-:S08]  /*0880*/  DFMA R12, -R14, R8, R10 ;  /* 0x000000080e0c722b */ /* 0x000fd0000000010a */
[----:B------:R-:W-:Y:S01]  /*0890*/  DFMA R8, R26, R12, R8 ;  /* 0x0000000c1a08722b */ /* 0x000fe20000000008 */
[----:B------:R-:W-:-:S09]  /*08a0*/  FSETP.GEU.AND P1, PT, |R11|, 6.5827683646048100446e-37, PT ;  /* 0x036000000b00780b */ /* 0x000fd20003f2e200 */
[----:B------:R-:W-:Y:S01]  /*08b0*/  FFMA R0, RZ, R15, R9 ;  /* 0x0000000fff007223 */ /* 0x000fe20000000009 */
[----:B------:R-:W-:-:S04]  /*08c0*/  DADD R12, R2, R4 ;  /* 0x00000000020c7229 */ /* 0x000fc80000000004 */
[----:B------:R-:W-:Y:S01]  /*08d0*/  FSETP.GT.AND P0, PT, |R0|, 1.469367938527859385e-39, PT ;  /* 0x001000000000780b */ /* 0x000fe20003f04200 */
[----:B------:R-:W-:-:S08]  /*08e0*/  DMUL R4, R4, R4 ;  /* 0x0000000404047228 */ /* 0x000fd00000000000 */
[----:B------:R-:W-:-:S04]  /*08f0*/  DFMA R24, R12, R24, -R4 ;  /* 0x000000180c18722b */ /* 0x000fc80000000804 */
[----:B------:R-:W-:Y:S07]  /*0900*/  @P0 BRA P1, `(.L_x_66) ;  /* 0x0000000000200947 */ /* 0x000fee0000800000 */
[----:B------:R-:W-:Y:S01]  /*0910*/  IMAD.MOV.U32 R8, RZ, RZ, R10 ;  /* 0x000000ffff087224 */ /* 0x000fe200078e000a */
[----:B------:R-:W-:Y:S01]  /*0920*/  MOV R0, 0x970 ;  /* 0x0000097000007802 */ /* 0x000fe20000000f00 */
[----:B------:R-:W-:Y:S02]  /*0930*/  IMAD.MOV.U32 R9, RZ, RZ, R11 ;  /* 0x000000ffff097224 */ /* 0x000fe400078e000b */
[----:B------:R-:W-:Y:S02]  /*0940*/  IMAD.MOV.U32 R10, RZ, RZ, R14 ;  /* 0x000000ffff0a7224 */ /* 0x000fe400078e000e */
[----:B------:R-:W-:-:S07]  /*0950*/  IMAD.MOV.U32 R11, RZ, RZ, R15 ;  /* 0x000000ffff0b7224 */ /* 0x000fce00078e000f */
[----:B------:R-:W-:Y:S05]  /*0960*/  CALL.REL.NOINC `($__internal_3_$__cuda_sm20_div_rn_f64_full) ;  /* 0x00000004005c7944 */ /* 0x000fea0003c00000 */
[----:B------:R-:W-:Y:S01]  /*0970*/  MOV R8, R28 ;  /* 0x0000001c00087202 */ /* 0x000fe20000000f00 */
[----:B------:R-:W-:-:S07]  /*0980*/  IMAD.MOV.U32 R9, RZ, RZ, R29 ;  /* 0x000000ffff097224 */ /* 0x000fce00078e001d */
.L_x_66:
[----:B------:R-:W-:Y:S05]  /*0990*/  BSYNC.RECONVERGENT B0 ;  /* 0x0000000000007941 */ /* 0x000fea0003800200 */
.L_x_65:
[----:B------:R-:W0:Y:S02]  /*09a0*/  LDC R5, c[0x0][0x3b8] ;  /* 0x0000ee00ff057b82 */ /* 0x000e240000000800 */
[----:B0-----:R-:W-:-:S05]  /*09b0*/  IMAD.WIDE R16, R5, 0x8, R16 ;  /* 0x0000000805107825 */ /* 0x001fca00078e0210 */
[----:B------:R-:W2:Y:S04]  /*09c0*/  LDG.E.64 R4, desc[UR4][R16.64+0x8] ;  /* 0x0000080410047981 */ /* 0x000ea8000c1e1b00 */
[----:B------:R-:W2:Y:S01]  /*09d0*/  LDG.E.64 R10, desc[UR4][R16.64+-0x8] ;  /* 0xfffff804100a7981 */ /* 0x000ea2000c1e1b00 */
[----:B------:R-:W0:Y:S01]  /*09e0*/  MUFU.RCP64H R13, R19 ;  /* 0x00000013000d7308 */ /* 0x000e220000001800 */
[----:B------:R-:W-:Y:S01]  /*09f0*/  IMAD.MOV.U32 R12, RZ, RZ, 0x1 ;  /* 0x00000001ff0c7424 */ /* 0x000fe200078e00ff */
[----:B------:R-:W-:Y:S05]  /*0a00*/  BSSY.RECONVERGENT B0, `(.L_x_67) ;  /* 0x0000017000007945 */ /* 0x000fea0003800200 */
[----:B0-----:R-:W-:-:S08]  /*0a10*/  DFMA R14, -R18, R12, 1 ;  /* 0x3ff00000120e742b */ /* 0x001fd0000000010c */
[----:B------:R-:W-:-:S08]  /*0a20*/  DFMA R14, R14, R14, R14 ;  /* 0x0000000e0e0e722b */ /* 0x000fd0000000000e */
[----:B------:R-:W-:-:S08]  /*0a30*/  DFMA R14, R12, R14, R12 ;  /* 0x0000000e0c0e722b */ /* 0x000fd0000000000c */
[----:B------:R-:W-:-:S08]  /*0a40*/  DFMA R12, -R18, R14, 1 ;  /* 0x3ff00000120c742b */ /* 0x000fd0000000010e */
[----:B------:R-:W-:Y:S02]  /*0a50*/  DFMA R12, R14, R12, R14 ;  /* 0x0000000c0e0c722b */ /* 0x000fe4000000000e */
[----:B--2---:R-:W-:-:S08]  /*0a60*/  DADD R4, R4, -R10 ;  /* 0x0000000004047229 */ /* 0x004fd0000000080a */
[----:B------:R-:W-:-:S08]  /*0a70*/  DMUL R10, R4, R8 ;  /* 0x00000008040a7228 */ /* 0x000fd00000000000 */
        /* <DEDUP_REMOVED lines=15> */
.L_x_68:
[----:B------:R-:W-:Y:S05]  /*0b70*/  BSYNC.RECONVERGENT B0 ;  /* 0x0000000000007941 */ /* 0x000fea0003800200 */
.L_x_67:
[----:B------:R-:W0:Y:S01]  /*0b80*/  LDC.64 R10, c[0x0][0x380] ;  /* 0x0000e000ff0a7b82 */ /* 0x000e220000000a00 */
[----:B------:R-:W-:Y:S01]  /*0b90*/  DADD R4, R4, R4 ;  /* 0x0000000004047229 */ /* 0x000fe20000000004 */
[----:B------:R-:W1:Y:S01]  /*0ba0*/  LDCU.64 UR6, c[0x0][0x398] ;  /* 0x00007300ff0677ac */ /* 0x000e620008000a00 */
[----:B0-----:R-:W2:Y:S06]  /*0bb0*/  LDG.E.64 R8, desc[UR4][R10.64+0x8] ;  /* 0x000008040a087981 */ /* 0x001eac000c1e1b00 */
[----:B------:R-:W-:-:S08]  /*0bc0*/  DADD R4, R24, -R4 ;  /* 0x0000000018047229 */ /* 0x000fd00000000804 */
[----:B------:R-:W-:-:S08]  /*0bd0*/  DFMA R4, -R2, R2, R4 ;  /* 0x000000020204722b */ /* 0x000fd00000000104 */
[----:B-1----:R-:W-:Y:S01]  /*0be0*/  DMUL R4, R4, UR6 ;  /* 0x0000000604047c28 */ /* 0x002fe20008000000 */
[----:B--2---:R-:W-:-:S06]  /*0bf0*/  IMAD.WIDE R8, R7, 0x8, R8 ;  /* 0x0000000807087825 */ /* 0x004fcc00078e0208 */
[----:B------:R-:W-:Y:S01]  /*0c00*/  STG.E.64 desc[UR4][R8.64], R4 ;  /* 0x0000000408007986 */ /* 0x000fe2000c101b04 */
[----:B------:R-:W-:Y:S05]  /*0c10*/  EXIT ;  /* 0x000000000000794d */ /* 0x000fea0003800000 */
        .weak           $__internal_2_$__cuda_sm20_dblrcp_rn_slowpath_v3
        .type           $__internal_2_$__cuda_sm20_dblrcp_rn_slowpath_v3,@function
        .size           $__internal_2_$__cuda_sm20_dblrcp_rn_slowpath_v3,($__internal_3_$__cuda_sm20_div_rn_f64_full - $__internal_2_$__cuda_sm20_dblrcp_rn_slowpath_v3)
$__internal_2_$__cuda_sm20_dblrcp_rn_slowpath_v3:
[----:B------:R-:W0:Y:S08]  /*0c20*/  LDC.64 R10, c[0x0][0x3a0] ;  /* 0x0000e800ff0a7b82 */ /* 0x000e300000000a00 */
[----:B------:R-:W1:Y:S01]  /*0c30*/  LDC R4, c[0x0][0x3a4] ;  /* 0x0000e900ff047b82 */ /* 0x000e620000000800 */
[----:B0-----:R-:W-:-:S14]  /*0c40*/  DSETP.GTU.AND P0, PT, |R10|, +INF , PT ;  /* 0x7ff000000a00742a */ /* 0x001fdc0003f0c200 */
[----:B-1----:R-:W-:Y:S05]  /*0c50*/  @P0 BRA `(.L_x_69) ;  /* 0x0000000000840947 */ /* 0x002fea0003800000 */
[----:B------:R-:W-:-:S05]  /*0c60*/  LOP3.LUT R5, R4, 0x7fffffff, RZ, 0xc0, !PT ;  /* 0x7fffffff04057812 */ /* 0x000fca00078ec0ff */
[----:B------:R-:W-:-:S05]  /*0c70*/  VIADD R2, R5, 0xffffffff ;  /* 0xffffffff05027836 */ /* 0x000fca0000000000 */
[----:B------:R-:W-:-:S13]  /*0c80*/  ISETP.GE.U32.AND P0, PT, R2, 0x7fefffff, PT ;  /* 0x7fefffff0200780c */ /* 0x000fda0003f06070 */
[----:B------:R-:W-:Y:S01]  /*0c90*/  @P0 LOP3.LUT R3, R4, 0x7ff00000, RZ, 0x3c, !PT ;  /* 0x7ff0000004030812 */ /* 0x000fe200078e3cff */
[----:B------:R-:W-:Y:S01]  /*0ca0*/  @P0 IMAD.MOV.U32 R2, RZ, RZ, RZ ;  /* 0x000000ffff020224 */ /* 0x000fe200078e00ff */
[----:B------:R-:W-:Y:S06]  /*0cb0*/  @P0 BRA `(.L_x_70) ;  /* 0x0000000000740947 */ /* 0x000fec0003800000 */
[----:B------:R-:W-:-:S13]  /*0cc0*/  ISETP.GE.U32.AND P0, PT, R5, 0x1000001, PT ;  /* 0x010000010500780c */ /* 0x000fda0003f06070 */
[----:B------:R-:W-:Y:S05]  /*0cd0*/  @!P0 BRA `(.L_x_71) ;  /* 0x00000000003c8947 */ /* 0x000fea0003800000 */
[----:B------:R-:W0:Y:S01]  /*0ce0*/  LDCU UR6, c[0x0][0x3a0] ;  /* 0x00007400ff0677ac */ /* 0x000e220008000800 */
[----:B------:R-:W-:Y:S02]  /*0cf0*/  VIADD R3, R4, 0xc0200000 ;  /* 0xc020000004037836 */ /* 0x000fe40000000000 */
[----:B------:R-:W-:Y:S02]  /*0d00*/  IMAD.MOV.U32 R4, RZ, RZ, R9 ;  /* 0x000000ffff047224 */ /* 0x000fe400078e0009 */
[----:B------:R-:W1:Y:S01]  /*0d10*/  MUFU.RCP64H R5, R3 ;  /* 0x0000000300057308 */ /* 0x000e620000001800 */
[----:B0-----:R-:W-:-:S06]  /*0d20*/  IMAD.U32 R2, RZ, RZ, UR6 ;  /* 0x00000006ff027e24 */ /* 0x001fcc000f8e00ff */
[----:B-1----:R-:W-:-:S08]  /*0d30*/  DFMA R8, -R2, R4, 1 ;  /* 0x3ff000000208742b */ /* 0x002fd00000000104 */
[----:B------:R-:W-:-:S08]  /*0d40*/  DFMA R8, R8, R8, R8 ;  /* 0x000000080808722b */ /* 0x000fd00000000008 */
[----:B------:R-:W-:-:S08]  /*0d50*/  DFMA R8, R4, R8, R4 ;  /* 0x000000080408722b */ /* 0x000fd00000000004 */
[----:B------:R-:W-:-:S08]  /*0d60*/  DFMA R4, -R2, R8, 1 ;  /* 0x3ff000000204742b */ /* 0x000fd00000000108 */
[----:B------:R-:W-:-:S08]  /*0d70*/  DFMA R4, R8, R4, R8 ;  /* 0x000000040804722b */ /* 0x000fd00000000008 */
[----:B------:R-:W-:-:S08]  /*0d80*/  DMUL R4, R4, 2.2250738585072013831e-308 ;  /* 0x0010000004047828 */ /* 0x000fd00000000000 */
[----:B------:R-:W-:-:S08]  /*0d90*/  DFMA R8, R4, -R10, 1 ;  /* 0x3ff000000408742b */ /* 0x000fd0000000080a */
[----:B------:R-:W-:-:S08]  /*0da0*/  DFMA R8, R8, R8, R8 ;  /* 0x000000080808722b */ /* 0x000fd00000000008 */
[----:B------:R-:W-:Y:S01]  /*0db0*/  DFMA R2, R4, R8, R4 ;  /* 0x000000080402722b */ /* 0x000fe20000000004 */
[----:B------:R-:W-:Y:S10]  /*0dc0*/  BRA `(.L_x_70) ;  /* 0x0000000000307947 */ /* 0x000ff40003800000 */
.L_x_71:
[----:B------:R-:W-:Y:S01]  /*0dd0*/  DMUL R4, R10, 8.11296384146066816958e+31 ;  /* 0x469000000a047828 */ /* 0x000fe20000000000 */
[----:B------:R-:W-:-:S05]  /*0de0*/  MOV R2, R9 ;  /* 0x0000000900027202 */ /* 0x000fca0000000f00 */
[----:B------:R-:W0:Y:S02]  /*0df0*/  MUFU.RCP64H R3, R5 ;  /* 0x0000000500037308 */ /* 0x000e240000001800 */
[----:B0-----:R-:W-:-:S08]  /*0e00*/  DFMA R8, -R4, R2, 1 ;  /* 0x3ff000000408742b */ /* 0x001fd00000000102 */
[----:B------:R-:W-:-:S08]  /*0e10*/  DFMA R8, R8, R8, R8 ;  /* 0x000000080808722b */ /* 0x000fd00000000008 */
[----:B------:R-:W-:-:S08]  /*0e20*/  DFMA R8, R2, R8, R2 ;  /* 0x000000080208722b */ /* 0x000fd00000000002 */
[----:B------:R-:W-:-:S08]  /*0e30*/  DFMA R2, -R4, R8, 1 ;  /* 0x3ff000000402742b */ /* 0x000fd00000000108 */
[----:B------:R-:W-:-:S08]  /*0e40*/  DFMA R2, R8, R2, R8 ;  /* 0x000000020802722b */ /* 0x000fd00000000008 */
[----:B------:R-:W-:Y:S01]  /*0e50*/  DMUL R2, R2, 8.11296384146066816958e+31 ;  /* 0x4690000002027828 */ /* 0x000fe20000000000 */
[----:B------:R-:W-:Y:S10]  /*0e60*/  BRA `(.L_x_70) ;  /* 0x0000000000087947 */ /* 0x000ff40003800000 */
.L_x_69:
[----:B------:R-:W0:Y:S01]  /*0e70*/  LDC R2, c[0x0][0x3a0] ;  /* 0x0000e800ff027b82 */ /* 0x000e220000000800 */
[----:B------:R-:W-:-:S07]  /*0e80*/  LOP3.LUT R3, R4, 0x80000, RZ, 0xfc, !PT ;  /* 0x0008000004037812 */ /* 0x000fce00078efcff */
.L_x_70:
[----:B0-----:R-:W-:Y:S02]  /*0e90*/  IMAD.MOV.U32 R24, RZ, RZ, R2 ;  /* 0x000000ffff187224 */ /* 0x001fe400078e0002 */
[----:B------:R-:W-:Y:S02]  /*0ea0*/  IMAD.MOV.U32 R25, RZ, RZ, R3 ;  /* 0x000000ffff197224 */ /* 0x000fe400078e0003 */
[----:B------:R-:W-:Y:S02]  /*0eb0*/  IMAD.MOV.U32 R2, RZ, RZ, R0 ;  /* 0x000000ffff027224 */ /* 0x000fe400078e0000 */
[----:B------:R-:W-:-:S04]  /*0ec0*/  IMAD.MOV.U32 R3, RZ, RZ, 0x0 ;  /* 0x00000000ff037424 */ /* 0x000fc800078e00ff */
[----:B------:R-:W-:Y:S05]  /*0ed0*/  RET.REL.NODEC R2 `(_Z9compute_bP6matrixPKS_S2_ddddii) ;  /* 0xfffffff002487950 */ /* 0x000fea0003c3ffff */
        .weak           $__internal_3_$__cuda_sm20_div_rn_f64_full
        .type           $__internal_3_$__cuda_sm20_div_rn_f64_full,@function
        .size           $__internal_3_$__cuda_sm20_div_rn_f64_full,(.L_x_81 - $__internal_3_$__cuda_sm20_div_rn_f64_full)
$__internal_3_$__cuda_sm20_div_rn_f64_full:
[C---:B------:R-:W-:Y:S01]  /*0ee0*/  FSETP.GEU.AND P0, PT, |R11|.reuse, 1.469367938527859385e-39, PT ;  /* 0x001000000b00780b */ /* 0x040fe20003f0e200 */
[----:B------:R-:W-:Y:S01]  /*0ef0*/  IMAD.MOV.U32 R26, RZ, RZ, 0x1 ;  /* 0x00000001ff1a7424 */ /* 0x000fe200078e00ff */
[----:B------:R-:W-:Y:S01]  /*0f00*/  LOP3.LUT R12, R11, 0x800fffff, RZ, 0xc0, !PT ;  /* 0x800fffff0b0c7812 */ /* 0x000fe200078ec0ff */
[----:B------:R-:W-:Y:S01]  /*0f10*/  BSSY.RECONVERGENT B1, `(.L_x_72) ;  /* 0x0000054000017945 */ /* 0x000fe20003800200 */
[C---:B------:R-:W-:Y:S02]  /*0f20*/  FSETP.GEU.AND P2, PT, |R9|.reuse, 1.469367938527859385e-39, PT ;  /* 0x001000000900780b */ /* 0x040fe40003f4e200 */
[----:B------:R-:W-:Y:S01]  /*0f30*/  LOP3.LUT R13, R12, 0x3ff00000, RZ, 0xfc, !PT ;  /* 0x3ff000000c0d7812 */ /* 0x000fe200078efcff */
[----:B------:R-:W-:Y:S01]  /*0f40*/  IMAD.MOV.U32 R12, RZ, RZ, R10 ;  /* 0x000000ffff0c7224 */ /* 0x000fe200078e000a */
[----:B------:R-:W-:Y:S02]  /*0f50*/  LOP3.LUT R35, R9, 0x7ff00000, RZ, 0xc0, !PT ;  /* 0x7ff0000009237812 */ /* 0x000fe400078ec0ff */
[----:B------:R-:W-:-:S02]  /*0f60*/  MOV R34, 0x1ca00000 ;  /* 0x1ca0000000227802 */ /* 0x000fc40000000f00 */
[----:B------:R-:W-:Y:S01]  /*0f70*/  LOP3.LUT R36, R11, 0x7ff00000, RZ, 0xc0, !PT ;  /* 0x7ff000000b247812 */ /* 0x000fe200078ec0ff */
[----:B------:R-:W-:-:S03]  /*0f80*/  @!P0 DMUL R12, R10, 8.98846567431157953865e+307 ;  /* 0x7fe000000a0c8828 */ /* 0x000fc60000000000 */
[----:B------:R-:W-:Y:S02]  /*0f90*/  ISETP.GE.U32.AND P1, PT, R35, R36, PT ;  /* 0x000000242300720c */ /* 0x000fe40003f26070 */
[----:B------:R-:W-:Y:S01]  /*0fa0*/  @!P2 LOP3.LUT R28, R11, 0x7ff00000, RZ, 0xc0, !PT ;  /* 0x7ff000000b1ca812 */ /* 0x000fe200078ec0ff */
[----:B------:R-:W0:Y:S03]  /*0fb0*/  MUFU.RCP64H R27, R13 ;  /* 0x0000000d001b7308 */ /* 0x000e260000001800 */
[----:B------:R-:W-:Y:S02]  /*0fc0*/  @!P2 ISETP.GE.U32.AND P3, PT, R35, R28, PT ;  /* 0x0000001c2300a20c */ /* 0x000fe40003f66070 */
[----:B------:R-:W-:Y:S02]  /*0fd0*/  @!P0 LOP3.LUT R36, R13, 0x7ff00000, RZ, 0xc0, !PT ;  /* 0x7ff000000d248812 */ /* 0x000fe400078ec0ff */
[----:B------:R-:W-:-:S04]  /*0fe0*/  @!P2 SEL R29, R34, 0x63400000, !P3 ;  /* 0x63400000221da807 */ /* 0x000fc80005800000 */
[----:B------:R-:W-:-:S04]  /*0ff0*/  @!P2 LOP3.LUT R32, R29, 0x80000000, R9, 0xf8, !PT ;  /* 0x800000001d20a812 */ /* 0x000fc800078ef809 */
[----:B------:R-:W-:Y:S01]  /*1000*/  @!P2 LOP3.LUT R33, R32, 0x100000, RZ, 0xfc, !PT ;  /* 0x001000002021a812 */ /* 0x000fe200078efcff */
[----:B------:R-:W-:Y:S01]  /*1010*/  @!P2 IMAD.MOV.U32 R32, RZ, RZ, RZ ;  /* 0x000000ffff20a224 */ /* 0x000fe200078e00ff */
[----:B0-----:R-:W-:-:S08]  /*1020*/  DFMA R30, R26, -R12, 1 ;  /* 0x3ff000001a1e742b */ /* 0x001fd0000000080c */
[----:B------:R-:W-:-:S08]  /*1030*/  DFMA R30, R30, R30, R30 ;  /* 0x0000001e1e1e722b */ /* 0x000fd0000000001e */
[----:B------:R-:W-:Y:S01]  /*1040*/  DFMA R30, R26, R30, R26 ;  /* 0x0000001e1a1e722b */ /* 0x000fe2000000001a */
[----:B------:R-:W-:Y:S01]  /*1050*/  SEL R27, R34, 0x63400000, !P1 ;  /* 0x63400000221b7807 */ /* 0x000fe20004800000 */
[----:B------:R-:W-:-:S03]  /*1060*/  IMAD.MOV.U32 R26, RZ, RZ, R8 ;  /* 0x000000ffff1a7224 */ /* 0x000fc600078e0008 */
[----:B------:R-:W-:-:S03]  /*1070*/  LOP3.LUT R27, R27, 0x800fffff, R9, 0xf8, !PT ;  /* 0x800fffff1b1b7812 */ /* 0x000fc600078ef809 */
[----:B------:R-:W-:-:S03]  /*1080*/  DFMA R28, R30, -R12, 1 ;  /* 0x3ff000001e1c742b */ /* 0x000fc6000000080c */
[----:B------:R-:W-:-:S05]  /*1090*/  @!P2 DFMA R26, R26, 2, -R32 ;  /* 0x400000001a1aa82b */ /* 0x000fca0000000820 */
[----:B------:R-:W-:-:S05]  /*10a0*/  DFMA R28, R30, R28, R30 ;  /* 0x0000001c1e1c722b */ /* 0x000fca000000001e */
[----:B------:R-:W-:-:S03]  /*10b0*/  @!P2 LOP3.LUT R35, R27, 0x7ff00000, RZ, 0xc0, !PT ;  /* 0x7ff000001b23a812 */ /* 0x000fc600078ec0ff */
[----:B------:R-:W-:-:S08]  /*10c0*/  DMUL R30, R28, R26 ;  /* 0x0000001a1c1e7228 */ /* 0x000fd00000000000 */
[----:B------:R-:W-:-:S08]  /*10d0*/  DFMA R32, R30, -R12, R26 ;  /* 0x8000000c1e20722b */ /* 0x000fd0000000001a */
[----:B------:R-:W-:Y:S01]  /*10e0*/  DFMA R32, R28, R32, R30 ;  /* 0x000000201c20722b */ /* 0x000fe2000000001e */
[----:B------:R-:W-:Y:S02]  /*10f0*/  VIADD R28, R35, 0xffffffff ;  /* 0xffffffff231c7836 */ /* 0x000fe40000000000 */
[----:B------:R-:W-:-:S03]  /*1100*/  VIADD R29, R36, 0xffffffff ;  /* 0xffffffff241d7836 */ /* 0x000fc60000000000 */
[----:B------:R-:W-:-:S04]  /*1110*/  ISETP.GT.U32.AND P0, PT, R28, 0x7feffffe, PT ;  /* 0x7feffffe1c00780c */ /* 0x000fc80003f04070 */
[----:B------:R-:W-:-:S13]  /*1120*/  ISETP.GT.U32.OR P0, PT, R29, 0x7feffffe, P0 ;  /* 0x7feffffe1d00780c */ /* 0x000fda0000704470 */
[----:B------:R-:W-:Y:S05]  /*1130*/  @P0 BRA `(.L_x_73) ;  /* 0x0000000000700947 */ /* 0x000fea0003800000 */
[----:B------:R-:W-:Y:S02]  /*1140*/  LOP3.LUT R28, R9, 0x7ff00000, RZ, 0xc0, !PT ;  /* 0x7ff00000091c7812 */ /* 0x000fe400078ec0ff */
[----:B------:R-:W-:-:S04]  /*1150*/  LOP3.LUT R9, R11, 0x7ff00000, RZ, 0xc0, !PT ;  /* 0x7ff000000b097812 */ /* 0x000fc800078ec0ff */
[CC--:B------:R-:W-:Y:S02]  /*1160*/  VIADDMNMX R8, R28.reuse, -R9.reuse, 0xb9600000, !PT ;  /* 0xb96000001c087446 */ /* 0x0c0fe40007800909 */
[----:B------:R-:W-:Y:S02]  /*1170*/  ISETP.GE.U32.AND P0, PT, R28, R9, PT ;  /* 0x000000091c00720c */ /* 0x000fe40003f06070 */
[----:B------:R-:W-:Y:S02]  /*1180*/  VIMNMX R8, PT, PT, R8, 0x46a00000, PT ;  /* 0x46a0000008087848 */ /* 0x000fe40003fe0100 */
[----:B------:R-:W-:-:S05]  /*1190*/  SEL R9, R34, 0x63400000, !P0 ;  /* 0x6340000022097807 */ /* 0x000fca0004000000 */
[----:B------:R-:W-:Y:S01]  /*11a0*/  IMAD.IADD R30, R8, 0x1, -R9 ;  /* 0x00000001081e7824 */ /* 0x000fe200078e0a09 */
[----:B------:R-:W-:-:S03]  /*11b0*/  MOV R8, RZ ;  /* 0x000000ff00087202 */ /* 0x000fc60000000f00 */
[----:B------:R-:W-:-:S06]  /*11c0*/  VIADD R9, R30, 0x7fe00000 ;  /* 0x7fe000001e097836 */ /* 0x000fcc0000000000 */
[----:B------:R-:W-:-:S10]  /*11d0*/  DMUL R28, R32, R8 ;  /* 0x00000008201c7228 */ /* 0x000fd40000000000 */
[----:B------:R-:W-:-:S13]  /*11e0*/  FSETP.GTU.AND P0, PT, |R29|, 1.469367938527859385e-39, PT ;  /* 0x001000001d00780b */ /* 0x000fda0003f0c200 */
[----:B------:R-:W-:Y:S05]  /*11f0*/  @P0 BRA `(.L_x_74) ;  /* 0x0000000000940947 */ /* 0x000fea0003800000 */
[----:B------:R-:W-:-:S06]  /*1200*/  DFMA R12, R32, -R12, R26 ;  /* 0x8000000c200c722b */ /* 0x000fcc000000001a */
[----:B------:R-:W-:-:S04]  /*1210*/  IMAD.MOV.U32 R12, RZ, RZ, RZ ;  /* 0x000000ffff0c7224 */ /* 0x000fc800078e00ff */
[C---:B------:R-:W-:Y:S02]  /*1220*/  FSETP.NEU.AND P0, PT, R13.reuse, RZ, PT ;  /* 0x000000ff0d00720b */ /* 0x040fe40003f0d000 */
[----:B------:R-:W-:-:S04]  /*1230*/  LOP3.LUT R11, R13, 0x80000000, R11, 0x48, !PT ;  /* 0x800000000d0b7812 */ /* 0x000fc800078e480b */
[----:B------:R-:W-:-:S07]  /*1240*/  LOP3.LUT R13, R11, R9, RZ, 0xfc, !PT ;  /* 0x000000090b0d7212 */ /* 0x000fce00078efcff */
[----:B------:R-:W-:Y:S05]  /*1250*/  @!P0 BRA `(.L_x_74) ;  /* 0x00000000007c8947 */ /* 0x000fea0003800000 */
[----:B------:R-:W-:Y:S01]  /*1260*/  IMAD.MOV R9, RZ, RZ, -R30 ;  /* 0x000000ffff097224 */ /* 0x000fe200078e0a1e */
[----:B------:R-:W-:Y:S01]  /*1270*/  DMUL.RP R12, R32, R12 ;  /* 0x0000000c200c7228 */ /* 0x000fe20000008000 */
[----:B------:R-:W-:-:S06]  /*1280*/  IMAD.MOV.U32 R8, RZ, RZ, RZ ;  /* 0x000000ffff087224 */ /* 0x000fcc00078e00ff */
[----:B------:R-:W-:-:S03]  /*1290*/  DFMA R8, R28, -R8, R32 ;  /* 0x800000081c08722b */ /* 0x000fc60000000020 */
[----:B------:R-:W-:-:S03]  /*12a0*/  LOP3.LUT R11, R13, R11, RZ, 0x3c, !PT ;  /* 0x0000000b0d0b7212 */ /* 0x000fc600078e3cff */
[----:B------:R-:W-:-:S04]  /*12b0*/  IADD3 R8, PT, PT, -R30, -0x43300000, RZ ;  /* 0xbcd000001e087810 */ /* 0x000fc80007ffe1ff */
[----:B------:R-:W-:-:S04]  /*12c0*/  FSETP.NEU.AND P0, PT, |R9|, R8, PT ;  /* 0x000000080900720b */ /* 0x000fc80003f0d200 */
[----:B------:R-:W-:Y:S02]  /*12d0*/  FSEL R28, R12, R28, !P0 ;  /* 0x0000001c0c1c7208 */ /* 0x000fe40004000000 */
[----:B------:R-:W-:Y:S01]  /*12e0*/  FSEL R29, R11, R29, !P0 ;  /* 0x0000001d0b1d7208 */ /* 0x000fe20004000000 */
[----:B------:R-:W-:Y:S06]  /*12f0*/  BRA `(.L_x_74) ;  /* 0x0000000000547947 */ /* 0x000fec0003800000 */
.L_x_73:
        /* <DEDUP_REMOVED lines=13> */
[----:B------:R-:W-:-:S03]  /*13d0*/  @P0 MOV R28, RZ ;  /* 0x000000ff001c0202 */ /* 0x000fc60000000f00 */
[----:B------:R-:W-:Y:S01]  /*13e0*/  @P0 IMAD.MOV.U32 R29, RZ, RZ, R8 ;  /* 0x000000ffff1d0224 */ /* 0x000fe200078e0008 */
[----:B------:R-:W-:Y:S06]  /*13f0*/  BRA `(.L_x_74) ;  /* 0x0000000000147947 */ /* 0x000fec0003800000 */
.L_x_76:
[----:B------:R-:W-:Y:S01]  /*1400*/  LOP3.LUT R29, R11, 0x80000, RZ, 0xfc, !PT ;  /* 0x000800000b1d7812 */ /* 0x000fe200078efcff */
[----:B------:R-:W-:Y:S01]  /*1410*/  IMAD.MOV.U32 R28, RZ, RZ, R10 ;  /* 0x000000ffff1c7224 */ /* 0x000fe200078e000a */
[----:B------:R-:W-:Y:S06]  /*1420*/  BRA `(.L_x_74) ;  /* 0x0000000000087947 */ /* 0x000fec0003800000 */
.L_x_75:
[----:B------:R-:W-:Y:S01]  /*1430*/  LOP3.LUT R29, R9, 0x80000, RZ, 0xfc, !PT ;  /* 0x00080000091d7812 */ /* 0x000fe200078efcff */
[----:B------:R-:W-:-:S07]  /*1440*/  IMAD.MOV.U32 R28, RZ, RZ, R8 ;  /* 0x000000ffff1c7224 */ /* 0x000fce00078e0008 */
.L_x_74:
[----:B------:R-:W-:Y:S05]  /*1450*/  BSYNC.RECONVERGENT B1 ;  /* 0x0000000000017941 */ /* 0x000fea0003800200 */
.L_x_72:
[----:B------:R-:W-:Y:S02]  /*1460*/  IMAD.MOV.U32 R8, RZ, RZ, R0 ;  /* 0x000000ffff087224 */ /* 0x000fe400078e0000 */
[----:B------:R-:W-:-:S04]  /*1470*/  IMAD.MOV.U32 R9, RZ, RZ, 0x0 ;  /* 0x00000000ff097424 */ /* 0x000fc800078e00ff */
[----:B------:R-:W-:Y:S05]  /*1480*/  RET.REL.NODEC R8 `(_Z9compute_bP6matrixPKS_S2_ddddii) ;  /* 0xffffffe808dc7950 */ /* 0x000fea0003c3ffff */
.L_x_77:
        /* <DEDUP_REMOVED lines=15> */
.L_x_81:


//--------------------- .nv.global.init           --------------------------
	.section	.nv.global.init,"aw",@progbits
.nv.global.init:
	.type		$str,@object
	.size		$str,(.L_0 - $str)
$str:
        /*0000*/ 	.byte	0x74, 0x68, 0x72, 0x65, 0x61, 0x64, 0x20, 0x69, 0x6e, 0x64, 0x65, 0x78, 0x20, 0x6e, 0x6f, 0x74
        /*0010*/ 	.byte	0x20, 0x6f, 0x6e, 0x20, 0x65, 0x64, 0x67, 0x65, 0x20, 0x6f, 0x66, 0x20, 0x70, 0x00
.L_0:


//--------------------- .nv.shared.reserved.0     --------------------------
	.section	.nv.shared.reserved.0,"aw",@nobits
	.weak		__nv_reservedSMEM_offset_0_alias
	.size		__nv_reservedSMEM_offset_0_alias, 0, 64
	.other		__nv_reservedSMEM_offset_0_alias,@"STO_CUDA_RESERVED_SHARED STV_DEFAULT"
__nv_reservedSMEM_offset_0_alias:
	.zero		0
	.zero		64


//--------------------- .nv.constant0._Z11compute_u_vP6matrixS0_S0_S0_PKS_dddddii --------------------------
	.section	.nv.constant0._Z11compute_u_vP6matrixS0_S0_S0_PKS_dddddii,"a",@progbits
	.sectionflags	@""
	.align	4
.nv.constant0._Z11compute_u_vP6matrixS0_S0_S0_PKS_dddddii:
	.zero		984


//--------------------- .nv.constant0._Z9compute_pP6matrixS0_PKS_ddiii --------------------------
	.section	.nv.constant0._Z9compute_pP6matrixS0_PKS_ddiii,"a",@progbits
	.sectionflags	@""
	.align	4
.nv.constant0._Z9compute_pP6matrixS0_PKS_ddiii:
	.zero		948


//--------------------- .nv.constant0._Z9compute_bP6matrixPKS_S2_ddddii --------------------------
	.section	.nv.constant0._Z9compute_bP6matrixPKS_S2_ddddii,"a",@progbits
	.sectionflags	@""
	.align	4
.nv.constant0._Z9compute_bP6matrixPKS_S2_ddddii:
	.zero		960


//--------------------- SYMBOLS --------------------------

	.type		.nv.reservedSmem.offset0,@object
	.size		.nv.reservedSmem.offset0,0x4
	.type		vprintf,@function
